	.headerflags	@"EF_CUDA_TEXMODE_UNIFIED EF_CUDA_64BIT_ADDRESS EF_CUDA_SM75 EF_CUDA_VIRTUAL_SM(EF_CUDA_SM75)"
	.elftype	@"ET_EXEC"


//--------------------- .nv.info                  --------------------------
	.section	.nv.info,"",@"SHT_CUDA_INFO"
	.align	4


	//----- nvinfo : EIATTR_REGCOUNT
	.align		4
        /*0000*/ 	.byte	0x04, 0x2f
        /*0002*/ 	.short	(.L_2 - .L_1)
	.align		4
.L_1:
        /*0004*/ 	.word	index@(_chunked_cross_entropy_forward)
        /*0008*/ 	.word	0x00000040


	//----- nvinfo : EIATTR_MIN_STACK_SIZE
	.align		4
.L_2:
        /*000c*/ 	.byte	0x04, 0x12
        /*000e*/ 	.short	(.L_4 - .L_3)
	.align		4
.L_3:
        /*0010*/ 	.word	index@(_chunked_cross_entropy_forward)
        /*0014*/ 	.word	0x00000040


	//----- nvinfo : EIATTR_FRAME_SIZE
	.align		4
.L_4:
        /*0018*/ 	.byte	0x04, 0x11
        /*001a*/ 	.short	(.L_6 - .L_5)
	.align		4
.L_5:
        /*001c*/ 	.word	index@(_chunked_cross_entropy_forward)
        /*0020*/ 	.word	0x00000040


	//----- nvinfo : EIATTR_MIN_STACK_SIZE
	.align		4
.L_6:
        /*0024*/ 	.byte	0x04, 0x12
        /*0026*/ 	.short	(.L_8 - .L_7)
	.align		4
.L_7:
        /*0028*/ 	.word	index@(_chunked_cross_entropy_forward)
        /*002c*/ 	.word	0x00000040
.L_8:


//--------------------- .nv.info._chunked_cross_entropy_forward --------------------------
	.section	.nv.info._chunked_cross_entropy_forward,"",@"SHT_CUDA_INFO"
	.sectionflags	@""
	.align	4


	//----- nvinfo : EIATTR_SW_WAR
	.align		4
        /*0000*/ 	.byte	0x04, 0x36
        /*0002*/ 	.short	(.L_10 - .L_9)
.L_9:
        /*0004*/ 	.word	0x00000001


	//----- nvinfo : EIATTR_CUDA_API_VERSION
	.align		4
.L_10:
        /*0008*/ 	.byte	0x04, 0x37
        /*000a*/ 	.short	(.L_12 - .L_11)
.L_11:
        /*000c*/ 	.word	0x0000007c


	//----- nvinfo : EIATTR_PARAM_CBANK
	.align		4
.L_12:
        /*0010*/ 	.byte	0x04, 0x0a
        /*0012*/ 	.short	(.L_14 - .L_13)
	.align		4
.L_13:
        /*0014*/ 	.word	index@(.nv.constant0._chunked_cross_entropy_forward)
        /*0018*/ 	.short	0x0160
        /*001a*/ 	.short	0x0040


	//----- nvinfo : EIATTR_CBANK_PARAM_SIZE
	.align		4
.L_14:
        /*001c*/ 	.byte	0x03, 0x19
        /*001e*/ 	.short	0x0040


	//----- nvinfo : EIATTR_KPARAM_INFO
	.align		4
        /*0020*/ 	.byte	0x04, 0x17
        /*0022*/ 	.short	(.L_16 - .L_15)
.L_15:
        /*0024*/ 	.word	0x00000000
        /*0028*/ 	.short	0x000a
        /*002a*/ 	.short	0x003c
        /*002c*/ 	.byte	0x00, 0xf0, 0x11, 0x00


	//----- nvinfo : EIATTR_KPARAM_INFO
	.align		4
.L_16:
        /*0030*/ 	.byte	0x04, 0x17
        /*0032*/ 	.short	(.L_18 - .L_17)
.L_17:
        /*0034*/ 	.word	0x00000000
        /*0038*/ 	.short	0x0009
        /*003a*/ 	.short	0x0038
        /*003c*/ 	.byte	0x00, 0xf0, 0x05, 0x00


	//----- nvinfo : EIATTR_KPARAM_INFO
	.align		4
.L_18:
        /*0040*/ 	.byte	0x04, 0x17
        /*0042*/ 	.short	(.L_20 - .L_19)
.L_19:
        /*0044*/ 	.word	0x00000000
        /*0048*/ 	.short	0x0008
        /*004a*/ 	.short	0x0034
        /*004c*/ 	.byte	0x00, 0xf0, 0x11, 0x00


	//----- nvinfo : EIATTR_KPARAM_INFO
	.align		4
.L_20:
        /*0050*/ 	.byte	0x04, 0x17
        /*0052*/ 	.short	(.L_22 - .L_21)
.L_21:
        /*0054*/ 	.word	0x00000000
        /*0058*/ 	.short	0x0007
        /*005a*/ 	.short	0x0030
        /*005c*/ 	.byte	0x00, 0xf0, 0x05, 0x00


	//----- nvinfo : EIATTR_KPARAM_INFO
	.align		4
.L_22:
        /*0060*/ 	.byte	0x04, 0x17
        /*0062*/ 	.short	(.L_24 - .L_23)
.L_23:
        /*0064*/ 	.word	0x00000000
        /*0068*/ 	.short	0x0006
        /*006a*/ 	.short	0x002c
        /*006c*/ 	.byte	0x00, 0xf0, 0x11, 0x00


	//----- nvinfo : EIATTR_KPARAM_INFO
	.align		4
.L_24:
        /*0070*/ 	.byte	0x04, 0x17
        /*0072*/ 	.short	(.L_26 - .L_25)
.L_25:
        /*0074*/ 	.word	0x00000000
        /*0078*/ 	.short	0x0005
        /*007a*/ 	.short	0x0028
        /*007c*/ 	.byte	0x00, 0xf0, 0x11, 0x00


	//----- nvinfo : EIATTR_KPARAM_INFO
	.align		4
.L_26:
        /*0080*/ 	.byte	0x04, 0x17
        /*0082*/ 	.short	(.L_28 - .L_27)
.L_27:
        /*0084*/ 	.word	0x00000000
        /*0088*/ 	.short	0x0004
        /*008a*/ 	.short	0x0020
        /*008c*/ 	.byte	0x00, 0xf0, 0x21, 0x00


	//----- nvinfo : EIATTR_KPARAM_INFO
	.align		4
.L_28:
        /*0090*/ 	.byte	0x04, 0x17
        /*0092*/ 	.short	(.L_30 - .L_29)
.L_29:
        /*0094*/ 	.word	0x00000000
        /*0098*/ 	.short	0x0003
        /*009a*/ 	.short	0x0018
        /*009c*/ 	.byte	0x00, 0xf0, 0x21, 0x00


	//----- nvinfo : EIATTR_KPARAM_INFO
	.align		4
.L_30:
        /*00a0*/ 	.byte	0x04, 0x17
        /*00a2*/ 	.short	(.L_32 - .L_31)
.L_31:
        /*00a4*/ 	.word	0x00000000
        /*00a8*/ 	.short	0x0002
        /*00aa*/ 	.short	0x0010
        /*00ac*/ 	.byte	0x00, 0xf0, 0x21, 0x00


	//----- nvinfo : EIATTR_KPARAM_INFO
	.align		4
.L_32:
        /*00b0*/ 	.byte	0x04, 0x17
        /*00b2*/ 	.short	(.L_34 - .L_33)
.L_33:
        /*00b4*/ 	.word	0x00000000
        /*00b8*/ 	.short	0x0001
        /*00ba*/ 	.short	0x0008
        /*00bc*/ 	.byte	0x00, 0xf0, 0x11, 0x00


	//----- nvinfo : EIATTR_KPARAM_INFO
	.align		4
.L_34:
        /*00c0*/ 	.byte	0x04, 0x17
        /*00c2*/ 	.short	(.L_36 - .L_35)
.L_35:
        /*00c4*/ 	.word	0x00000000
        /*00c8*/ 	.short	0x0000
        /*00ca*/ 	.short	0x0000
        /*00cc*/ 	.byte	0x00, 0xf0, 0x21, 0x00


	//----- nvinfo : EIATTR_MAXREG_COUNT
	.align		4
.L_36:
        /*00d0*/ 	.byte	0x03, 0x1b
        /*00d2*/ 	.short	0x0040


	//----- nvinfo : EIATTR_COOP_GROUP_MASK_REGIDS
	.align		4
        /*00d4*/ 	.byte	0x04, 0x29
        /*00d6*/ 	.short	(.L_38 - .L_37)


	//   ....[0]....
.L_37:
        /*00d8*/ 	.word	0xffffffff


	//   ....[1]....
        /*00dc*/ 	.word	0xffffffff


	//   ....[2]....
        /*00e0*/ 	.word	0xffffffff


	//   ....[3]....
        /*00e4*/ 	.word	0xffffffff


	//   ....[4]....
        /*00e8*/ 	.word	0xffffffff


	//   ....[5]....
        /*00ec*/ 	.word	0xffffffff


	//   ....[6]....
        /*00f0*/ 	.word	0xffffffff


	//   ....[7]....
        /*00f4*/ 	.word	0xffffffff


	//   ....[8]....
        /*00f8*/ 	.word	0xffffffff


	//   ....[9]....
        /*00fc*/ 	.word	0xffffffff


	//   ....[10]....
        /*0100*/ 	.word	0xffffffff


	//   ....[11]....
        /*0104*/ 	.word	0xffffffff


	//   ....[12]....
        /*0108*/ 	.word	0xffffffff


	//   ....[13]....
        /*010c*/ 	.word	0xffffffff


	//   ....[14]....
        /*0110*/ 	.word	0xffffffff


	//   ....[15]....
        /*0114*/ 	.word	0xffffffff


	//   ....[16]....
        /*0118*/ 	.word	0xffffffff


	//   ....[17]....
        /*011c*/ 	.word	0xffffffff


	//   ....[18]....
        /*0120*/ 	.word	0xffffffff


	//   ....[19]....
        /*0124*/ 	.word	0xffffffff


	//----- nvinfo : EIATTR_COOP_GROUP_INSTR_OFFSETS
	.align		4
.L_38:
        /*0128*/ 	.byte	0x04, 0x28
        /*012a*/ 	.short	(.L_40 - .L_39)


	//   ....[0]....
.L_39:
        /*012c*/ 	.word	0x00009240


	//   ....[1]....
        /*0130*/ 	.word	0x00009270


	//   ....[2]....
        /*0134*/ 	.word	0x000092a0


	//   ....[3]....
        /*0138*/ 	.word	0x000092d0


	//   ....[4]....
        /*013c*/ 	.word	0x00009300


	//   ....[5]....
        /*0140*/ 	.word	0x000093b0


	//   ....[6]....
        /*0144*/ 	.word	0x000093d0


	//   ....[7]....
        /*0148*/ 	.word	0x000093f0


	//   ....[8]....
        /*014c*/ 	.word	0x00009410


	//   ....[9]....
        /*0150*/ 	.word	0x00009430


	//   ....[10]....
        /*0154*/ 	.word	0x0000b100


	//   ....[11]....
        /*0158*/ 	.word	0x0000b120


	//   ....[12]....
        /*015c*/ 	.word	0x0000b140


	//   ....[13]....
        /*0160*/ 	.word	0x0000b170


	//   ....[14]....
        /*0164*/ 	.word	0x0000b1b0


	//   ....[15]....
        /*0168*/ 	.word	0x0000b220


	//   ....[16]....
        /*016c*/ 	.word	0x0000b240


	//   ....[17]....
        /*0170*/ 	.word	0x0000b260


	//   ....[18]....
        /*0174*/ 	.word	0x0000b280


	//   ....[19]....
        /*0178*/ 	.word	0x0000b2a0


	//----- nvinfo : EIATTR_EXIT_INSTR_OFFSETS
	.align		4
.L_40:
        /*017c*/ 	.byte	0x04, 0x1c
        /*017e*/ 	.short	(.L_42 - .L_41)


	//   ....[0]....
.L_41:
        /*0180*/ 	.word	0x0000b820


	//   ....[1]....
        /*0184*/ 	.word	0x0000b840


	//----- nvinfo : EIATTR_MAX_THREADS
	.align		4
.L_42:
        /*0188*/ 	.byte	0x04, 0x05
        /*018a*/ 	.short	(.L_44 - .L_43)
.L_43:
        /*018c*/ 	.word	0x00000400
        /*0190*/ 	.word	0x00000001
        /*0194*/ 	.word	0x00000001


	//----- nvinfo : EIATTR_CRS_STACK_SIZE
	.align		4
.L_44:
        /*0198*/ 	.byte	0x04, 0x1e
        /*019a*/ 	.short	(.L_46 - .L_45)
.L_45:
        /*019c*/ 	.word	0x00000000
.L_46:


//--------------------- .nv.callgraph             --------------------------
	.section	.nv.callgraph,"",@"SHT_CUDA_CALLGRAPH"
	.align	4
	.sectionentsize	8
	.align		4
        /*0000*/ 	.word	0x00000000
	.align		4
        /*0004*/ 	.word	0xffffffff
	.align		4
        /*0008*/ 	.word	0x00000000
	.align		4
        /*000c*/ 	.word	0xfffffffe
	.align		4
        /*0010*/ 	.word	0x00000000
	.align		4
        /*0014*/ 	.word	0xfffffffd
	.align		4
        /*0018*/ 	.word	0x00000000
	.align		4
        /*001c*/ 	.word	0xfffffffc


//--------------------- .nv.rel.action            --------------------------
	.section	.nv.rel.action,"",@"SHT_CUDA_RELOCINFO"
	.align	8
	.sectionentsize	8
        /*0000*/ 	.byte	0x73, 0x00, 0x00, 0x00, 0x00, 0x00, 0x00, 0x00, 0x00, 0x00, 0x00, 0x11, 0x25, 0x00, 0x05, 0x36


//--------------------- .nv.constant4             --------------------------
	.section	.nv.constant4,"a",@progbits
	.align	8
	.align		8
.nv.constant4:
        /*0000*/ 	.dword	_$_str


//--------------------- .nv.constant0._chunked_cross_entropy_forward --------------------------
	.section	.nv.constant0._chunked_cross_entropy_forward,"a",@progbits
	.sectionflags	@""
	.align	4
.nv.constant0._chunked_cross_entropy_forward:
	.zero		416


//--------------------- .text._chunked_cross_entropy_forward --------------------------
	.section	.text._chunked_cross_entropy_forward,"ax",@progbits
	.sectionflags	@"SHF_BARRIERS=1"
	.sectioninfo	@"SHI_REGISTERS=64"
	.align	128
        .global         _chunked_cross_entropy_forward
        .type           _chunked_cross_entropy_forward,@function
        .size           _chunked_cross_entropy_forward,(.L_x_199 - _chunked_cross_entropy_forward)
        .other          _chunked_cross_entropy_forward,@"STO_CUDA_ENTRY STV_DEFAULT"
_chunked_cross_entropy_forward:
.text._chunked_cross_entropy_forward:
[----:B------:R-:W-:Y:S02]  /*0000*/  MOV R1, c[0x0][0x28] ;  /* 0x00000a0000017a02 */ /* 0x000fe40000000f00 */
[----:B------:R-:W0:Y:S01]  /*0010*/  S2R R0, SR_TID.X ;  /* 0x0000000000007919 */ /* 0x000e220000002100 */
[----:B------:R-:W-:Y:S01]  /*0020*/  ULDC UR4, c[0x0][0x168] ;  /* 0x00005a0000047ab9 */ /* 0x000fe20000000800 */
[----:B------:R-:W-:Y:S01]  /*0030*/  MOV R39, 0x2 ;  /* 0x0000000200277802 */ /* 0x000fe20000000f00 */
[----:B------:R-:W-:Y:S01]  /*0040*/  ULDC.64 UR6, c[0x0][0x160] ;  /* 0x0000580000067ab9 */ /* 0x000fe20000000a00 */
[----:B------:R-:W1:Y:S01]  /*0050*/  S2UR UR13, SR_CTAID.X ;  /* 0x00000000000d79c3 */ /* 0x000e620000002500 */
[----:B------:R-:W-:Y:S01]  /*0060*/  CS2R R4, SRZ ;  /* 0x0000000000047805 */ /* 0x000fe2000001ff00 */
[----:B------:R-:W-:Y:S01]  /*0070*/  CS2R R6, SRZ ;  /* 0x0000000000067805 */ /* 0x000fe2000001ff00 */
[----:B------:R-:W-:Y:S01]  /*0080*/  IADD3 R1, R1, -0x40, RZ ;  /* 0xffffffc001017810 */ /* 0x000fe20007ffe0ff */
[----:B------:R-:W2:Y:S01]  /*0090*/  S2UR UR14, SR_CTAID.Y ;  /* 0x00000000000e79c3 */ /* 0x000ea20000002600 */
[----:B0-----:R-:W-:Y:S01]  /*00a0*/  SHF.L.U32 R0, R0, 0x3, RZ ;  /* 0x0000000300007819 */ /* 0x001fe200000006ff */
[----:B-1----:R-:W-:-:S03]  /*00b0*/  UIMAD.WIDE UR4, UR13, UR4, URZ ;  /* 0x000000040d0472a5 */ /* 0x002fc6000f8e023f */
[----:B------:R-:W-:Y:S02]  /*00c0*/  LOP3.LUT R0, R0, 0x1ff8, RZ, 0xc0, !PT ;  /* 0x00001ff800007812 */ /* 0x000fe400078ec0ff */
[----:B--2---:R-:W-:Y:S01]  /*00d0*/  MOV R3, UR14 ;  /* 0x0000000e00037c02 */ /* 0x004fe20008000f00 */
[----:B------:R-:W-:-:S03]  /*00e0*/  ULEA UR6, UP0, UR4, UR6, 0x1 ;  /* 0x0000000604067291 */ /* 0x000fc6000f80083f */
[----:B------:R-:W-:Y:S01]  /*00f0*/  LEA R0, R3, R0, 0x10 ;  /* 0x0000000003007211 */ /* 0x000fe200078e80ff */
[----:B------:R-:W-:-:S03]  /*0100*/  ULEA.HI.X UR7, UR4, UR7, UR5, 0x1, UP0 ;  /* 0x0000000704077291 */ /* 0x000fc600080f0c05 */
[----:B------:R-:W-:-:S03]  /*0110*/  ISETP.GE.AND P6, PT, R0, c[0x0][0x188], PT ;  /* 0x0000620000007a0c */ /* 0x000fc60003fc6270 */
[----:B------:R-:W-:-:S09]  /*0120*/  IMAD.WIDE R38, R0, R39, UR6 ;  /* 0x0000000600267e25 */ /* 0x000fd2000f8e0227 */
[----:B------:R-:W2:Y:S01]  /*0130*/  @!P6 LDG.E.128.SYS R4, [R38] ;  /* 0x000000002604e381 */ /* 0x000ea200001eed00 */
[C---:B------:R-:W-:Y:S01]  /*0140*/  IADD3 R2, R0.reuse, 0x2000, RZ ;  /* 0x0000200000027810 */ /* 0x040fe20007ffe0ff */
[----:B------:R-:W-:Y:S01]  /*0150*/  CS2R R20, SRZ ;  /* 0x0000000000147805 */ /* 0x000fe2000001ff00 */
[C---:B------:R-:W-:Y:S01]  /*0160*/  IADD3 R3, R0.reuse, 0x4000, RZ ;  /* 0x0000400000037810 */ /* 0x040fe20007ffe0ff */
[----:B------:R-:W-:Y:S01]  /*0170*/  CS2R R22, SRZ ;  /* 0x0000000000167805 */ /* 0x000fe2000001ff00 */
[----:B------:R-:W-:Y:S01]  /*0180*/  IADD3 R8, R0, 0xa000, RZ ;  /* 0x0000a00000087810 */ /* 0x000fe20007ffe0ff */
[----:B------:R-:W-:Y:S01]  /*0190*/  CS2R R28, SRZ ;  /* 0x00000000001c7805 */ /* 0x000fe2000001ff00 */
[----:B------:R-:W-:Y:S01]  /*01a0*/  ISETP.GE.AND P5, PT, R2, c[0x0][0x188], PT ;  /* 0x0000620002007a0c */ /* 0x000fe20003fa6270 */
[----:B------:R-:W-:Y:S01]  /*01b0*/  CS2R R30, SRZ ;  /* 0x00000000001e7805 */ /* 0x000fe2000001ff00 */
[----:B------:R-:W-:Y:S01]  /*01c0*/  ISETP.GE.AND P4, PT, R3, c[0x0][0x188], PT ;  /* 0x0000620003007a0c */ /* 0x000fe20003f86270 */
[----:B------:R-:W-:Y:S01]  /*01d0*/  CS2R R32, SRZ ;  /* 0x0000000000207805 */ /* 0x000fe2000001ff00 */
[C---:B------:R-:W-:Y:S01]  /*01e0*/  IADD3 R2, R0.reuse, 0x6000, RZ ;  /* 0x0000600000027810 */ /* 0x040fe20007ffe0ff */
[----:B------:R-:W-:Y:S01]  /*01f0*/  CS2R R34, SRZ ;  /* 0x0000000000227805 */ /* 0x000fe2000001ff00 */
[----:B------:R-:W-:-:S02]  /*0200*/  IADD3 R3, R0, 0x8000, RZ ;  /* 0x0000800000037810 */ /* 0x000fc40007ffe0ff */
[----:B------:R-:W-:Y:S02]  /*0210*/  IADD3 R9, R0, 0xc000, RZ ;  /* 0x0000c00000097810 */ /* 0x000fe40007ffe0ff */
[----:B------:R-:W-:Y:S02]  /*0220*/  ISETP.GE.AND P1, PT, R8, c[0x0][0x188], PT ;  /* 0x0000620008007a0c */ /* 0x000fe40003f26270 */
[----:B------:R-:W-:Y:S01]  /*0230*/  IADD3 R8, R0, 0xe000, RZ ;  /* 0x0000e00000087810 */ /* 0x000fe20007ffe0ff */
[----:B------:R-:W-:Y:S01]  /*0240*/  CS2R R10, SRZ ;  /* 0x00000000000a7805 */ /* 0x000fe2000001ff00 */
[----:B------:R-:W-:Y:S01]  /*0250*/  ISETP.GE.AND P3, PT, R2, c[0x0][0x188], PT ;  /* 0x0000620002007a0c */ /* 0x000fe20003f66270 */
[----:B------:R-:W-:Y:S01]  /*0260*/  CS2R R40, SRZ ;  /* 0x0000000000287805 */ /* 0x000fe2000001ff00 */
[----:B------:R-:W-:Y:S01]  /*0270*/  ISETP.GE.AND P2, PT, R3, c[0x0][0x188], PT ;  /* 0x0000620003007a0c */ /* 0x000fe20003f46270 */
[----:B------:R-:W-:Y:S01]  /*0280*/  CS2R R42, SRZ ;  /* 0x00000000002a7805 */ /* 0x000fe2000001ff00 */
[----:B------:R-:W-:Y:S01]  /*0290*/  ISETP.GE.AND P0, PT, R9, c[0x0][0x188], PT ;  /* 0x0000620009007a0c */ /* 0x000fe20003f06270 */
[----:B------:R-:W-:Y:S01]  /*02a0*/  CS2R R12, SRZ ;  /* 0x00000000000c7805 */ /* 0x000fe2000001ff00 */
[----:B------:R-:W-:Y:S01]  /*02b0*/  CS2R R14, SRZ ;  /* 0x00000000000e7805 */ /* 0x000fe2000001ff00 */
[----:B------:R-:W3:Y:S01]  /*02c0*/  @!P5 LDG.E.128.SYS R20, [R38+0x4000] ;  /* 0x004000002614d381 */ /* 0x000ee200001eed00 */
[----:B------:R-:W-:-:S03]  /*02d0*/  MOV R36, 0x8 ;  /* 0x0000000800247802 */ /* 0x000fc60000000f00 */
[----:B------:R-:W4:Y:S04]  /*02e0*/  @!P4 LDG.E.128.SYS R28, [R38+0x8000] ;  /* 0x00800000261cc381 */ /* 0x000f2800001eed00 */
[----:B------:R-:W5:Y:S04]  /*02f0*/  @!P3 LDG.E.128.SYS R32, [R38+0xc000] ;  /* 0x00c000002620b381 */ /* 0x000f6800001eed00 */
[----:B------:R-:W3:Y:S04]  /*0300*/  @!P2 LDG.E.128.SYS R40, [R38+0x10000] ;  /* 0x010000002628a381 */ /* 0x000ee800001eed00 */
[----:B------:R-:W4:Y:S01]  /*0310*/  @!P1 LDG.E.128.SYS R12, [R38+0x14000] ;  /* 0x01400000260c9381 */ /* 0x000f2200001eed00 */
[----:B------:R-:W-:-:S05]  /*0320*/  MOV R37, UR13 ;  /* 0x0000000d00257c02 */ /* 0x000fca0008000f00 */
[----:B------:R-:W-:-:S08]  /*0330*/  IMAD.WIDE R36, R36, R37, c[0x0][0x180] ;  /* 0x0000600024247625 */ /* 0x000fd000078e0225 */
[----:B------:R0:W5:Y:S01]  /*0340*/  LDG.E.SYS R36, [R36] ;  /* 0x0000000024247381 */ /* 0x00016200001ee900 */
[----:B--2---:R-:W-:Y:S02]  /*0350*/  SEL R26, R4, 0xfc00fc00, !P6 ;  /* 0xfc00fc00041a7807 */ /* 0x004fe40007000000 */
[----:B------:R-:W-:Y:S02]  /*0360*/  SEL R3, R5, 0xfc00fc00, !P6 ;  /* 0xfc00fc0005037807 */ /* 0x000fe40007000000 */
[----:B------:R-:W-:Y:S02]  /*0370*/  SEL R0, R6, 0xfc00fc00, !P6 ;  /* 0xfc00fc0006007807 */ /* 0x000fe40007000000 */
[----:B------:R-:W-:Y:S02]  /*0380*/  SEL R2, R7, 0xfc00fc00, !P6 ;  /* 0xfc00fc0007027807 */ /* 0x000fe40007000000 */
[----:B------:R-:W-:Y:S02]  /*0390*/  ISETP.GE.AND P6, PT, R8, c[0x0][0x188], PT ;  /* 0x0000620008007a0c */ /* 0x000fe40003fc6270 */
[----:B------:R-:W-:Y:S01]  /*03a0*/  CS2R R8, SRZ ;  /* 0x0000000000087805 */ /* 0x000fe2000001ff00 */
[----:B------:R-:W-:Y:S01]  /*03b0*/  CS2R R4, SRZ ;  /* 0x0000000000047805 */ /* 0x000fe2000001ff00 */
[----:B------:R-:W-:-:S06]  /*03c0*/  CS2R R6, SRZ ;  /* 0x0000000000067805 */ /* 0x000fcc000001ff00 */
[----:B------:R1:W2:Y:S04]  /*03d0*/  @!P0 LDG.E.128.SYS R8, [R38+0x18000] ;  /* 0x0180000026088381 */ /* 0x0002a800001eed00 */
[----:B------:R1:W2:Y:S01]  /*03e0*/  @!P6 LDG.E.128.SYS R4, [R38+0x1c000] ;  /* 0x01c000002604e381 */ /* 0x0002a200001eed00 */
[----:B------:R-:W0:Y:S01]  /*03f0*/  I2F R25, c[0x0][0x19c] ;  /* 0x0000670000197b06 */ /* 0x000e220000201400 */
[----:B------:R-:W-:Y:S02]  /*0400*/  ULDC.U8 UR5, c[0x0][0x198] ;  /* 0x0000660000057ab9 */ /* 0x000fe40000000000 */
[----:B------:R-:W-:-:S04]  /*0410*/  ULOP3.LUT UR5, UR5, 0x1, URZ, 0xc0, !UPT ;  /* 0x0000000105057892 */ /* 0x000fc8000f8ec03f */
[----:B------:R-:W-:Y:S01]  /*0420*/  UISETP.NE.U32.AND UP0, UPT, UR5, 0x1, UPT ;  /* 0x000000010500788c */ /* 0x000fe2000bf05070 */
[----:B0-----:R0:W0:Y:S01]  /*0430*/  R2UR UR11, R25 ;  /* 0x00000000190b73c2 */ /* 0x00102200000e0000 */
[C---:B------:R-:W-:Y:S02]  /*0440*/  HADD2.F32 R46, R2.reuse.H0_H0, -RZ.H0_H0 ;  /* 0xa00000ff022e7230 */ /* 0x040fe40000004800 */
[----:B------:R-:W-:Y:S01]  /*0450*/  HADD2.F32 R48, R2.H1_H1, -RZ.H0_H0 ;  /* 0xa00000ff02307230 */ /* 0x000fe20000004c00 */
[----:B---3--:R-:W-:Y:S02]  /*0460*/  SEL R24, R23, 0xfc00fc00, !P5 ;  /* 0xfc00fc0017187807 */ /* 0x008fe40006800000 */
[----:B------:R-:W-:Y:S02]  /*0470*/  SEL R18, R20, 0xfc00fc00, !P5 ;  /* 0xfc00fc0014127807 */ /* 0x000fe40006800000 */
[----:B----4-:R-:W-:Y:S02]  /*0480*/  SEL R16, R31, 0xfc00fc00, !P4 ;  /* 0xfc00fc001f107807 */ /* 0x010fe40006000000 */
[----:B-----5:R-:W-:-:S02]  /*0490*/  SEL R23, R35, 0xfc00fc00, !P3 ;  /* 0xfc00fc0023177807 */ /* 0x020fc40005800000 */
[----:B------:R-:W-:Y:S02]  /*04a0*/  SEL R20, R21, 0xfc00fc00, !P5 ;  /* 0xfc00fc0015147807 */ /* 0x000fe40006800000 */
[----:B------:R-:W-:Y:S02]  /*04b0*/  SEL R19, R29, 0xfc00fc00, !P4 ;  /* 0xfc00fc001d137807 */ /* 0x000fe40006000000 */
[----:B------:R-:W-:Y:S02]  /*04c0*/  SEL R27, R33, 0xfc00fc00, !P3 ;  /* 0xfc00fc00211b7807 */ /* 0x000fe40005800000 */
[----:B------:R-:W-:Y:S02]  /*04d0*/  SEL R35, R41, 0xfc00fc00, !P2 ;  /* 0xfc00fc0029237807 */ /* 0x000fe40005000000 */
[----:B------:R-:W-:Y:S02]  /*04e0*/  SEL R31, R43, 0xfc00fc00, !P2 ;  /* 0xfc00fc002b1f7807 */ /* 0x000fe40005000000 */
[----:B------:R-:W-:-:S02]  /*04f0*/  SEL R22, R22, 0xfc00fc00, !P5 ;  /* 0xfc00fc0016167807 */ /* 0x000fc40006800000 */
[----:B------:R-:W-:Y:S02]  /*0500*/  SEL R21, R28, 0xfc00fc00, !P4 ;  /* 0xfc00fc001c157807 */ /* 0x000fe40006000000 */
[----:B------:R-:W-:Y:S02]  /*0510*/  SEL R17, R30, 0xfc00fc00, !P4 ;  /* 0xfc00fc001e117807 */ /* 0x000fe40006000000 */
[----:B------:R-:W-:Y:S02]  /*0520*/  SEL R29, R32, 0xfc00fc00, !P3 ;  /* 0xfc00fc00201d7807 */ /* 0x000fe40005800000 */
[----:B0-----:R-:W-:Y:S02]  /*0530*/  SEL R25, R34, 0xfc00fc00, !P3 ;  /* 0xfc00fc0022197807 */ /* 0x001fe40005800000 */
[----:B------:R-:W-:Y:S02]  /*0540*/  SEL R37, R40, 0xfc00fc00, !P2 ;  /* 0xfc00fc0028257807 */ /* 0x000fe40005000000 */
[----:B------:R-:W-:-:S02]  /*0550*/  SEL R33, R42, 0xfc00fc00, !P2 ;  /* 0xfc00fc002a217807 */ /* 0x000fc40005000000 */
[----:B------:R-:W-:Y:S02]  /*0560*/  SEL R45, R12, 0xfc00fc00, !P1 ;  /* 0xfc00fc000c2d7807 */ /* 0x000fe40004800000 */
[----:B------:R-:W-:Y:S02]  /*0570*/  SEL R43, R13, 0xfc00fc00, !P1 ;  /* 0xfc00fc000d2b7807 */ /* 0x000fe40004800000 */
[----:B------:R-:W-:Y:S02]  /*0580*/  SEL R41, R14, 0xfc00fc00, !P1 ;  /* 0xfc00fc000e297807 */ /* 0x000fe40004800000 */
[----:B-1----:R-:W-:Y:S02]  /*0590*/  SEL R39, R15, 0xfc00fc00, !P1 ;  /* 0xfc00fc000f277807 */ /* 0x002fe40004800000 */
[----:B------:R-:W-:Y:S02]  /*05a0*/  PLOP3.LUT P1, PT, PT, PT, UP0, 0x80, 0x0 ;  /* 0x000000000000781c */ /* 0x000fe40003f2f008 */
[----:B------:R-:W-:-:S02]  /*05b0*/  PLOP3.LUT P2, PT, PT, PT, UP0, 0x80, 0x0 ;  /* 0x000000000000781c */ /* 0x000fc40003f4f008 */
[----:B------:R-:W-:Y:S02]  /*05c0*/  PLOP3.LUT P3, PT, PT, PT, UP0, 0x80, 0x0 ;  /* 0x000000000000781c */ /* 0x000fe40003f6f008 */
[----:B------:R-:W-:Y:S02]  /*05d0*/  PLOP3.LUT P4, PT, PT, PT, UP0, 0x80, 0x0 ;  /* 0x000000000000781c */ /* 0x000fe40003f8f008 */
[----:B------:R-:W-:Y:S01]  /*05e0*/  PLOP3.LUT P5, PT, PT, PT, UP0, 0x80, 0x0 ;  /* 0x000000000000781c */ /* 0x000fe20003faf008 */
[C---:B------:R-:W-:Y:S02]  /*05f0*/  HADD2.F32 R44, R0.reuse.H1_H1, -RZ.H0_H0 ;  /* 0xa00000ff002c7230 */ /* 0x040fe40000004c00 */
[C---:B------:R-:W-:Y:S02]  /*0600*/  HADD2.F32 R2, R3.reuse.H1_H1, -RZ.H0_H0 ;  /* 0xa00000ff03027230 */ /* 0x040fe40000004c00 */
[----:B------:R-:W-:Y:S02]  /*0610*/  HADD2.F32 R0, R0.H0_H0, -RZ.H0_H0 ;  /* 0xa00000ff00007230 */ /* 0x000fe40000004800 */
[----:B------:R-:W-:-:S02]  /*0620*/  HADD2.F32 R3, R3.H0_H0, -RZ.H0_H0 ;  /* 0xa00000ff03037230 */ /* 0x000fc40000004800 */
[----:B------:R-:W-:Y:S01]  /*0630*/  @!P1 FMUL R44, R44, UR11 ;  /* 0x0000000b2c2c9c20 */ /* 0x000fe20008400000 */
[----:B------:R-:W-:Y:S01]  /*0640*/  PLOP3.LUT P1, PT, PT, PT, UP0, 0x80, 0x0 ;  /* 0x000000000000781c */ /* 0x000fe20003f2f008 */
[----:B------:R-:W-:Y:S01]  /*0650*/  @!P3 FMUL R2, R2, UR11 ;  /* 0x0000000b0202bc20 */ /* 0x000fe20008400000 */
[----:B------:R-:W-:Y:S01]  /*0660*/  PLOP3.LUT P3, PT, PT, PT, UP0, 0x80, 0x0 ;  /* 0x000000000000781c */ /* 0x000fe20003f6f008 */
[----:B------:R-:W-:Y:S01]  /*0670*/  @!P2 FMUL R0, R0, UR11 ;  /* 0x0000000b0000ac20 */ /* 0x000fe20008400000 */
[----:B------:R-:W-:Y:S01]  /*0680*/  PLOP3.LUT P2, PT, PT, PT, UP0, 0x80, 0x0 ;  /* 0x000000000000781c */ /* 0x000fe20003f4f008 */
[----:B------:R-:W-:Y:S01]  /*0690*/  @!P4 FMUL R3, R3, UR11 ;  /* 0x0000000b0303cc20 */ /* 0x000fe20008400000 */
[----:B------:R-:W-:Y:S01]  /*06a0*/  PLOP3.LUT P4, PT, PT, PT, UP0, 0x80, 0x0 ;  /* 0x000000000000781c */ /* 0x000fe20003f8f008 */
[C---:B------:R-:W-:Y:S02]  /*06b0*/  HADD2.F32 R13, R18.reuse.H0_H0, -RZ.H0_H0 ;  /* 0xa00000ff120d7230 */ /* 0x040fe40000004800 */
[----:B------:R-:W-:-:S02]  /*06c0*/  HADD2.F32 R12, R18.H1_H1, -RZ.H0_H0 ;  /* 0xa00000ff120c7230 */ /* 0x000fc40000004c00 */
[C---:B------:R-:W-:Y:S02]  /*06d0*/  HADD2.F32 R14, R16.reuse.H1_H1, -RZ.H0_H0 ;  /* 0xa00000ff100e7230 */ /* 0x040fe40000004c00 */
[----:B------:R-:W-:Y:S02]  /*06e0*/  HADD2.F32 R15, R16.H0_H0, -RZ.H0_H0 ;  /* 0xa00000ff100f7230 */ /* 0x000fe40000004800 */
[----:B------:R-:W-:Y:S02]  /*06f0*/  HADD2.F32 R16, R17.H1_H1, -RZ.H0_H0 ;  /* 0xa00000ff11107230 */ /* 0x000fe40000004c00 */
[----:B------:R-:W-:Y:S02]  /*0700*/  HADD2.F32 R18, R19.H1_H1, -RZ.H0_H0 ;  /* 0xa00000ff13127230 */ /* 0x000fe40000004c00 */
[----:B------:R-:W-:Y:S02]  /*0710*/  HADD2.F32 R17, R17.H0_H0, -RZ.H0_H0 ;  /* 0xa00000ff11117230 */ /* 0x000fe40000004800 */
[----:B------:R-:W-:-:S02]  /*0720*/  HADD2.F32 R19, R19.H0_H0, -RZ.H0_H0 ;  /* 0xa00000ff13137230 */ /* 0x000fc40000004800 */
[----:B------:R-:W-:Y:S02]  /*0730*/  HADD2.F32 R34, R35.H1_H1, -RZ.H0_H0 ;  /* 0xa00000ff23227230 */ /* 0x000fe40000004c00 */
[----:B------:R-:W-:Y:S02]  /*0740*/  HADD2.F32 R28, R29.H1_H1, -RZ.H0_H0 ;  /* 0xa00000ff1d1c7230 */ /* 0x000fe40000004c00 */
[----:B------:R-:W-:Y:S02]  /*0750*/  HADD2.F32 R30, R31.H1_H1, -RZ.H0_H0 ;  /* 0xa00000ff1f1e7230 */ /* 0x000fe40000004c00 */
[----:B------:R-:W-:Y:S02]  /*0760*/  HADD2.F32 R32, R33.H1_H1, -RZ.H0_H0 ;  /* 0xa00000ff21207230 */ /* 0x000fe40000004c00 */
[----:B------:R-:W-:Y:S02]  /*0770*/  HADD2.F32 R29, R29.H0_H0, -RZ.H0_H0 ;  /* 0xa00000ff1d1d7230 */ /* 0x000fe40000004800 */
[----:B------:R-:W-:-:S02]  /*0780*/  HADD2.F32 R31, R31.H0_H0, -RZ.H0_H0 ;  /* 0xa00000ff1f1f7230 */ /* 0x000fc40000004800 */
[----:B------:R-:W-:Y:S01]  /*0790*/  HADD2.F32 R33, R33.H0_H0, -RZ.H0_H0 ;  /* 0xa00000ff21217230 */ /* 0x000fe20000004800 */
[----:B------:R0:W1:Y:S01]  /*07a0*/  R2UR UR10, R36 ;  /* 0x00000000240a73c2 */ /* 0x00006200000e0000 */
[C---:B------:R-:W-:Y:S02]  /*07b0*/  HADD2.F32 R40, R41.reuse.H1_H1, -RZ.H0_H0 ;  /* 0xa00000ff29287230 */ /* 0x040fe40000004c00 */
[----:B------:R-:W-:Y:S02]  /*07c0*/  HADD2.F32 R41, R41.H0_H0, -RZ.H0_H0 ;  /* 0xa00000ff29297230 */ /* 0x000fe40000004800 */
[----:B------:R-:W-:Y:S02]  /*07d0*/  HADD2.F32 R38, R39.H1_H1, -RZ.H0_H0 ;  /* 0xa00000ff27267230 */ /* 0x000fe40000004c00 */
[----:B0-----:R-:W-:Y:S02]  /*07e0*/  HADD2.F32 R36, R37.H1_H1, -RZ.H0_H0 ;  /* 0xa00000ff25247230 */ /* 0x001fe40000004c00 */
[----:B------:R-:W-:-:S02]  /*07f0*/  HADD2.F32 R35, R35.H0_H0, -RZ.H0_H0 ;  /* 0xa00000ff23237230 */ /* 0x000fc40000004800 */
[----:B------:R-:W-:Y:S02]  /*0800*/  HADD2.F32 R37, R37.H0_H0, -RZ.H0_H0 ;  /* 0xa00000ff25257230 */ /* 0x000fe40000004800 */
[----:B------:R-:W-:Y:S02]  /*0810*/  HADD2.F32 R39, R39.H0_H0, -RZ.H0_H0 ;  /* 0xa00000ff27277230 */ /* 0x000fe40000004800 */
[C---:B------:R-:W-:Y:S02]  /*0820*/  HADD2.F32 R42, R43.reuse.H1_H1, -RZ.H0_H0 ;  /* 0xa00000ff2b2a7230 */ /* 0x040fe40000004c00 */
[----:B------:R-:W-:Y:S01]  /*0830*/  HADD2.F32 R43, R43.H0_H0, -RZ.H0_H0 ;  /* 0xa00000ff2b2b7230 */ /* 0x000fe20000004800 */
[----:B------:R-:W-:Y:S02]  /*0840*/  ULDC.U8 UR4, c[0x0][0x190] ;  /* 0x0000640000047ab9 */ /* 0x000fe40000000000 */
[----:B------:R-:W-:-:S04]  /*0850*/  ULOP3.LUT UR4, UR4, 0x1, URZ, 0xc0, !UPT ;  /* 0x0000000104047892 */ /* 0x000fc8000f8ec03f */
[----:B------:R-:W-:Y:S01]  /*0860*/  UISETP.NE.U32.AND UP2, UPT, UR4, 0x1, UPT ;  /* 0x000000010400788c */ /* 0x000fe2000bf45070 */
[----:B--2---:R-:W-:Y:S02]  /*0870*/  SEL R53, R8, 0xfc00fc00, !P0 ;  /* 0xfc00fc0008357807 */ /* 0x004fe40004000000 */
[----:B------:R-:W-:Y:S02]  /*0880*/  SEL R51, R9, 0xfc00fc00, !P0 ;  /* 0xfc00fc0009337807 */ /* 0x000fe40004000000 */
[----:B------:R-:W-:Y:S02]  /*0890*/  SEL R49, R10, 0xfc00fc00, !P0 ;  /* 0xfc00fc000a317807 */ /* 0x000fe40004000000 */
[----:B------:R-:W-:Y:S02]  /*08a0*/  SEL R47, R11, 0xfc00fc00, !P0 ;  /* 0xfc00fc000b2f7807 */ /* 0x000fe40004000000 */
[----:B------:R-:W-:Y:S02]  /*08b0*/  PLOP3.LUT P0, PT, PT, PT, UP0, 0x80, 0x0 ;  /* 0x000000000000781c */ /* 0x000fe40003f0f008 */
[----:B------:R-:W-:-:S02]  /*08c0*/  SEL R61, R4, 0xfc00fc00, !P6 ;  /* 0xfc00fc00043d7807 */ /* 0x000fc40007000000 */
[----:B------:R-:W-:Y:S02]  /*08d0*/  SEL R59, R5, 0xfc00fc00, !P6 ;  /* 0xfc00fc00053b7807 */ /* 0x000fe40007000000 */
[----:B------:R-:W-:Y:S02]  /*08e0*/  SEL R57, R6, 0xfc00fc00, !P6 ;  /* 0xfc00fc0006397807 */ /* 0x000fe40007000000 */
[----:B------:R-:W-:Y:S02]  /*08f0*/  SEL R55, R7, 0xfc00fc00, !P6 ;  /* 0xfc00fc0007377807 */ /* 0x000fe40007000000 */
[----:B------:R-:W-:Y:S02]  /*0900*/  PLOP3.LUT P6, PT, PT, PT, UP0, 0x80, 0x0 ;  /* 0x000000000000781c */ /* 0x000fe40003fcf008 */
[----:B------:R-:W-:Y:S01]  /*0910*/  @!P0 FMUL R46, R46, UR11 ;  /* 0x0000000b2e2e8c20 */ /* 0x000fe20008400000 */
[----:B------:R-:W-:Y:S01]  /*0920*/  PLOP3.LUT P0, PT, PT, PT, UP0, 0x80, 0x0 ;  /* 0x000000000000781c */ /* 0x000fe20003f0f008 */
[----:B------:R-:W-:-:S02]  /*0930*/  HADD2.F32 R6, R24.H1_H1, -RZ.H0_H0 ;  /* 0xa00000ff18067230 */ /* 0x000fc40000004c00 */
[----:B------:R-:W-:-:S06]  /*0940*/  HADD2.F32 R4, R26.H1_H1, -RZ.H0_H0 ;  /* 0xa00000ff1a047230 */ /* 0x000fcc0000004c00 */
[----:B------:R-:W-:Y:S01]  /*0950*/  @!P6 FMUL R48, R48, UR11 ;  /* 0x0000000b3030ec20 */ /* 0x000fe20008400000 */
[----:B------:R-:W-:Y:S01]  /*0960*/  PLOP3.LUT P6, PT, PT, PT, UP0, 0x80, 0x0 ;  /* 0x000000000000781c */ /* 0x000fe20003fcf008 */
[----:B------:R-:W-:Y:S01]  /*0970*/  HADD2.F32 R5, R26.H0_H0, -RZ.H0_H0 ;  /* 0xa00000ff1a057230 */ /* 0x000fe20000004800 */
[----:B------:R-:W-:Y:S01]  /*0980*/  @!P0 FMUL R6, R6, UR11 ;  /* 0x0000000b06068c20 */ /* 0x000fe20008400000 */
[----:B------:R-:W-:Y:S01]  /*0990*/  PLOP3.LUT P0, PT, PT, PT, UP0, 0x80, 0x0 ;  /* 0x000000000000781c */ /* 0x000fe20003f0f008 */
[----:B------:R-:W-:Y:S01]  /*09a0*/  @!P5 FMUL R4, R4, UR11 ;  /* 0x0000000b0404dc20 */ /* 0x000fe20008400000 */
[----:B------:R-:W-:Y:S01]  /*09b0*/  PLOP3.LUT P5, PT, PT, PT, UP0, 0x80, 0x0 ;  /* 0x000000000000781c */ /* 0x000fe20003faf008 */
[----:B------:R-:W-:-:S06]  /*09c0*/  HADD2.F32 R7, R24.H0_H0, -RZ.H0_H0 ;  /* 0xa00000ff18077230 */ /* 0x000fcc0000004800 */
[----:B------:R-:W-:Y:S01]  /*09d0*/  @!P6 FMUL R5, R5, UR11 ;  /* 0x0000000b0505ec20 */ /* 0x000fe20008400000 */
[----:B------:R-:W-:Y:S01]  /*09e0*/  PLOP3.LUT P6, PT, PT, PT, UP0, 0x80, 0x0 ;  /* 0x000000000000781c */ /* 0x000fe20003fcf008 */
[C---:B------:R-:W-:Y:S02]  /*09f0*/  HADD2.F32 R8, R22.reuse.H1_H1, -RZ.H0_H0 ;  /* 0xa00000ff16087230 */ /* 0x040fe40000004c00 */
[----:B------:R-:W-:Y:S02]  /*0a00*/  HADD2.F32 R9, R22.H0_H0, -RZ.H0_H0 ;  /* 0xa00000ff16097230 */ /* 0x000fe40000004800 */
[C---:B------:R-:W-:Y:S02]  /*0a10*/  HADD2.F32 R10, R20.reuse.H1_H1, -RZ.H0_H0 ;  /* 0xa00000ff140a7230 */ /* 0x040fe40000004c00 */
[----:B------:R-:W-:Y:S01]  /*0a20*/  HADD2.F32 R11, R20.H0_H0, -RZ.H0_H0 ;  /* 0xa00000ff140b7230 */ /* 0x000fe20000004800 */
        /* <DEDUP_REMOVED lines=14> */
[----:B------:R-:W-:Y:S01]  /*0b10*/  HADD2.F32 R20, R21.H1_H1, -RZ.H0_H0 ;  /* 0xa00000ff15147230 */ /* 0x000fe20000004c00 */
[----:B------:R-:W-:Y:S01]  /*0b20*/  @!P1 FMUL R14, R14, UR11 ;  /* 0x0000000b0e0e9c20 */ /* 0x000fe20008400000 */
[----:B------:R-:W-:Y:S01]  /*0b30*/  PLOP3.LUT P1, PT, PT, PT, UP0, 0x80, 0x0 ;  /* 0x000000000000781c */ /* 0x000fe20003f2f008 */
[----:B------:R-:W-:Y:S01]  /*0b40*/  @!P2 FMUL R15, R15, UR11 ;  /* 0x0000000b0f0fac20 */ /* 0x000fe20008400000 */
[----:B------:R-:W-:Y:S01]  /*0b50*/  PLOP3.LUT P2, PT, PT, PT, UP0, 0x80, 0x0 ;  /* 0x000000000000781c */ /* 0x000fe20003f4f008 */
[----:B------:R-:W-:-:S03]  /*0b60*/  @!P3 FMUL R16, R16, UR11 ;  /* 0x0000000b1010bc20 */ /* 0x000fc60008400000 */
        /* <DEDUP_REMOVED lines=8> */
[C---:B------:R-:W-:Y:S01]  /*0bf0*/  HADD2.F32 R26, R27.reuse.H1_H1, -RZ.H0_H0 ;  /* 0xa00000ff1b1a7230 */ /* 0x040fe20000004c00 */
[----:B------:R-:W-:Y:S01]  /*0c00*/  PLOP3.LUT P6, PT, PT, PT, UP0, 0x80, 0x0 ;  /* 0x000000000000781c */ /* 0x000fe20003fcf008 */
[----:B------:R-:W-:-:S02]  /*0c10*/  HADD2.F32 R27, R27.H0_H0, -RZ.H0_H0 ;  /* 0xa00000ff1b1b7230 */ /* 0x000fc40000004800 */
[----:B------:R-:W-:Y:S02]  /*0c20*/  HADD2.F32 R22, R23.H1_H1, -RZ.H0_H0 ;  /* 0xa00000ff17167230 */ /* 0x000fe40000004c00 */
[----:B------:R-:W-:Y:S02]  /*0c30*/  HADD2.F32 R24, R25.H1_H1, -RZ.H0_H0 ;  /* 0xa00000ff19187230 */ /* 0x000fe40000004c00 */
[----:B------:R-:W-:Y:S02]  /*0c40*/  HADD2.F32 R21, R21.H0_H0, -RZ.H0_H0 ;  /* 0xa00000ff15157230 */ /* 0x000fe40000004800 */
[----:B------:R-:W-:Y:S02]  /*0c50*/  HADD2.F32 R23, R23.H0_H0, -RZ.H0_H0 ;  /* 0xa00000ff17177230 */ /* 0x000fe40000004800 */
        /* <DEDUP_REMOVED lines=32> */
[----:B------:R0:W-:Y:S01]  /*0e60*/  STL [R1+0x8], R48 ;  /* 0x0000083001007387 */ /* 0x0001e20000100800 */
        /* <DEDUP_REMOVED lines=10> */
[----:B------:R2:W-:Y:S01]  /*0f10*/  STL [R1+0x4], R46 ;  /* 0x0000042e01007387 */ /* 0x0005e20000100800 */
[----:B------:R-:W-:Y:S01]  /*0f20*/  PLOP3.LUT P6, PT, PT, PT, UP0, 0x80, 0x0 ;  /* 0x000000000000781c */ /* 0x000fe20003fcf008 */
[----:B0-----:R-:W-:-:S02]  /*0f30*/  HADD2.F32 R48, R49.H1_H1, -RZ.H0_H0 ;  /* 0xa00000ff31307230 */ /* 0x001fc40000004c00 */
[----:B------:R0:W-:Y:S01]  /*0f40*/  STL [R1], R44 ;  /* 0x0000002c01007387 */ /* 0x0001e20000100800 */
[C---:B--2---:R-:W-:Y:S02]  /*0f50*/  HADD2.F32 R46, R47.reuse.H1_H1, -RZ.H0_H0 ;  /* 0xa00000ff2f2e7230 */ /* 0x044fe40000004c00 */
[----:B------:R-:W-:Y:S02]  /*0f60*/  HADD2.F32 R47, R47.H0_H0, -RZ.H0_H0 ;  /* 0xa00000ff2f2f7230 */ /* 0x000fe40000004800 */
[C---:B0-----:R-:W-:Y:S02]  /*0f70*/  HADD2.F32 R44, R45.reuse.H1_H1, -RZ.H0_H0 ;  /* 0xa00000ff2d2c7230 */ /* 0x041fe40000004c00 */
        /* <DEDUP_REMOVED lines=15> */
[----:B------:R-:W-:-:S02]  /*1070*/  HADD2.F32 R54, R55.H1_H1, -RZ.H0_H0 ;  /* 0xa00000ff37367230 */ /* 0x000fc40000004c00 */
[----:B------:R-:W-:Y:S02]  /*1080*/  HADD2.F32 R55, R55.H0_H0, -RZ.H0_H0 ;  /* 0xa00000ff37377230 */ /* 0x000fe40000004800 */
        /* <DEDUP_REMOVED lines=20> */
[----:B------:R-:W-:Y:S02]  /*11d0*/  HADD2.F32 R58, R59.H1_H1, -RZ.H0_H0 ;  /* 0xa00000ff3b3a7230 */ /* 0x000fe40000004c00 */
[----:B------:R-:W-:Y:S02]  /*11e0*/  HADD2.F32 R60, R61.H1_H1, -RZ.H0_H0 ;  /* 0xa00000ff3d3c7230 */ /* 0x000fe40000004c00 */
[----:B------:R-:W-:Y:S02]  /*11f0*/  HADD2.F32 R57, R57.H0_H0, -RZ.H0_H0 ;  /* 0xa00000ff39397230 */ /* 0x000fe40000004800 */
[----:B------:R-:W-:Y:S02]  /*1200*/  HADD2.F32 R59, R59.H0_H0, -RZ.H0_H0 ;  /* 0xa00000ff3b3b7230 */ /* 0x000fe40000004800 */
[----:B------:R-:W-:Y:S01]  /*1210*/  HADD2.F32 R61, R61.H0_H0, -RZ.H0_H0 ;  /* 0xa00000ff3d3d7230 */ /* 0x000fe20000004800 */
[----:B------:R-:W-:Y:S02]  /*1220*/  @!P1 FMUL R56, R56, UR11 ;  /* 0x0000000b38389c20 */ /* 0x000fe40008400000 */
[----:B------:R-:W-:-:S02]  /*1230*/  @!P3 FMUL R58, R58, UR11 ;  /* 0x0000000b3a3abc20 */ /* 0x000fc40008400000 */
[----:B------:R-:W-:Y:S02]  /*1240*/  @!P2 FMUL R57, R57, UR11 ;  /* 0x0000000b3939ac20 */ /* 0x000fe40008400000 */
[----:B------:R-:W-:Y:S02]  /*1250*/  @!P4 FMUL R59, R59, UR11 ;  /* 0x0000000b3b3bcc20 */ /* 0x000fe40008400000 */
[----:B------:R-:W-:Y:S02]  /*1260*/  @!P5 FMUL R60, R60, UR11 ;  /* 0x0000000b3c3cdc20 */ /* 0x000fe40008400000 */
[----:B------:R-:W-:Y:S01]  /*1270*/  @!P6 FMUL R61, R61, UR11 ;  /* 0x0000000b3d3dec20 */ /* 0x000fe20008400000 */
[----:B------:R-:W-:Y:S05]  /*1280*/  @P0 BRA `(.L_x_0) ;  /* 0x00007ae000000947 */ /* 0x000fea0003800000 */
[----:B-1----:R0:W-:Y:S02]  /*1290*/  STL [R1+0x20], R0 ;  /* 0x0000200001007387 */ /* 0x0021e40000100800 */
[----:B0-----:R-:W0:Y:S02]  /*12a0*/  I2F R0, c[0x0][0x194] ;  /* 0x0000650000007b06 */ /* 0x001e240000201400 */
[----:B0-----:R-:W0:Y:S02]  /*12b0*/  R2UR UR4, R0 ;  /* 0x00000000000473c2 */ /* 0x001e2400000e0000 */
[----:B0-----:R-:W-:-:S04]  /*12c0*/  MOV R0, UR4 ;  /* 0x0000000400007c02 */ /* 0x001fc80008000f00 */
[C---:B------:R-:W-:Y:S02]  /*12d0*/  FSETP.GEU.AND P0, PT, |R0|.reuse, 1.175494350822287508e-38, PT ;  /* 0x008000000000780b */ /* 0x040fe40003f0e200 */
[C---:B------:R-:W-:Y:S01]  /*12e0*/  FSETP.GT.AND P1, PT, |R0|.reuse, 8.50705917302346158658e+37, PT ;  /* 0x7e8000000000780b */ /* 0x040fe20003f24200 */
[----:B------:R-:W-:-:S05]  /*12f0*/  FMUL R0, R0, 0.25 ;  /* 0x3e80000000007820 */ /* 0x000fca0000400000 */
[----:B------:R-:W-:-:S05]  /*1300*/  FSEL R0, R0, UR4, P1 ;  /* 0x0000000400007c08 */ /* 0x000fca0008800000 */
[----:B------:R-:W-:-:S06]  /*1310*/  @!P0 FMUL R0, R0, 16777216 ;  /* 0x4b80000000008820 */ /* 0x000fcc0000400000 */
[----:B------:R-:W0:Y:S02]  /*1320*/  MUFU.RCP R0, R0 ;  /* 0x0000000000007308 */ /* 0x000e240000001000 */
[----:B0-----:R0:W1:Y:S02]  /*1330*/  R2UR UR5, R0 ;  /* 0x00000000000573c2 */ /* 0x00106400000e0000 */
[----:B0-----:R-:W-:-:S05]  /*1340*/  FMUL R0, R5, 0.25 ;  /* 0x3e80000005007820 */ /* 0x001fca0000400000 */
[----:B------:R-:W-:Y:S01]  /*1350*/  FSEL R5, R0, R5, P1 ;  /* 0x0000000500057208 */ /* 0x000fe20000800000 */
[----:B------:R-:W-:-:S04]  /*1360*/  FMUL R0, R4, 0.25 ;  /* 0x3e80000004007820 */ /* 0x000fc80000400000 */
[----:B------:R-:W-:Y:S01]  /*1370*/  @!P0 FMUL R5, R5, 16777216 ;  /* 0x4b80000005058820 */ /* 0x000fe20000400000 */
[----:B------:R-:W-:-:S05]  /*1380*/  FSEL R0, R0, R4, P1 ;  /* 0x0000000400007208 */ /* 0x000fca0000800000 */
[----:B------:R-:W-:Y:S02]  /*1390*/  @!P0 FMUL R0, R0, 16777216 ;  /* 0x4b80000000008820 */ /* 0x000fe40000400000 */
[----:B-1----:R-:W-:Y:S02]  /*13a0*/  FMUL R4, R5, UR5 ;  /* 0x0000000505047c20 */ /* 0x002fe40008400000 */
[----:B------:R-:W-:-:S05]  /*13b0*/  FMUL R5, R3, 0.25 ;  /* 0x3e80000003057820 */ /* 0x000fca0000400000 */
[----:B------:R-:W-:Y:S01]  /*13c0*/  FSEL R5, R5, R3, P1 ;  /* 0x0000000305057208 */ /* 0x000fe20000800000 */
[----:B------:R-:W-:Y:S01]  /*13d0*/  FADD.FTZ R3, |R4|, -RZ ;  /* 0x800000ff04037221 */ /* 0x000fe20000010200 */
[----:B------:R-:W-:Y:S03]  /*13e0*/  BMOV.32.CLEAR RZ, B0 ;  /* 0x0000000000ff7355 */ /* 0x000fe60000100000 */
[----:B------:R-:W-:Y:S01]  /*13f0*/  @!P0 FMUL R5, R5, 16777216 ;  /* 0x4b80000005058820 */ /* 0x000fe20000400000 */
[----:B------:R-:W-:Y:S01]  /*1400*/  FSETP.GE.AND P2, PT, R3, 0.60000002384185791016, PT ;  /* 0x3f19999a0300780b */ /* 0x000fe20003f46000 */
[----:B------:R-:W-:Y:S02]  /*1410*/  FMUL R3, R0, UR5 ;  /* 0x0000000500037c20 */ /* 0x000fe40008400000 */
[----:B------:R0:W5:Y:S01]  /*1420*/  LDL.LU R0, [R1+0x20] ;  /* 0x0000200001007983 */ /* 0x0001620000300800 */
[----:B------:R-:W-:Y:S01]  /*1430*/  BSSY B0, `(.L_x_1) ;  /* 0x0000021000007945 */ /* 0x000fe20003800000 */
[----:B------:R-:W-:-:S07]  /*1440*/  FMUL R5, R5, UR5 ;  /* 0x0000000505057c20 */ /* 0x000fce0008400000 */
[----:B------:R-:W-:Y:S05]  /*1450*/  @!P2 BRA `(.L_x_2) ;  /* 0x000001200000a947 */ /* 0x000fea0003800000 */
[----:B0-----:R-:W-:Y:S04]  /*1460*/  STL [R1+0x28], R3 ;  /* 0x0000280301007387 */ /* 0x001fe80000100800 */
[----:B------:R0:W-:Y:S04]  /*1470*/  STL [R1+0x24], R2 ;  /* 0x0000240201007387 */ /* 0x0001e80000100800 */
[----:B-----5:R1:W-:Y:S01]  /*1480*/  STL [R1+0x20], R0 ;  /* 0x0000200001007387 */ /* 0x0203e20000100800 */
[----:B0-----:R-:W-:-:S04]  /*1490*/  FADD.FTZ R2, |R4|, -RZ ;  /* 0x800000ff04027221 */ /* 0x001fc80000010200 */
[----:B------:R-:W-:-:S06]  /*14a0*/  FMUL R3, R2, 2.8853900432586669922 ;  /* 0x4038aa3b02037820 */ /* 0x000fcc0000400000 */
[----:B-1----:R0:W1:Y:S01]  /*14b0*/  MUFU.EX2 R0, R3 ;  /* 0x0000000300007308 */ /* 0x0020620000000800 */
[----:B------:R-:W-:Y:S02]  /*14c0*/  FSETP.GE.AND P2, PT, R2, 9.010913848876953125, PT ;  /* 0x41102cb40200780b */ /* 0x000fe40003f46000 */
[----:B0-----:R-:W-:Y:S01]  /*14d0*/  MOV R3, 0x3f800000 ;  /* 0x3f80000000037802 */ /* 0x001fe20000000f00 */
[----:B-1----:R-:W-:-:S06]  /*14e0*/  FADD R0, R0, 1 ;  /* 0x3f80000000007421 */ /* 0x002fcc0000000000 */
[----:B------:R-:W0:Y:S02]  /*14f0*/  MUFU.RCP R0, R0 ;  /* 0x0000000000007308 */ /* 0x000e240000001000 */
[----:B0-----:R-:W-:Y:S02]  /*1500*/  FFMA.FTZ R0, R0, -2, R3 ;  /* 0xc000000000007823 */ /* 0x001fe40000010003 */
[----:B------:R0:W5:Y:S03]  /*1510*/  LDL.LU R3, [R1+0x28] ;  /* 0x0000280001037983 */ /* 0x0001660000300800 */
[----:B------:R-:W-:Y:S01]  /*1520*/  FSEL R0, R0, 1, !P2 ;  /* 0x3f80000000007808 */ /* 0x000fe20005000000 */
[----:B------:R0:W5:Y:S03]  /*1530*/  LDL.LU R2, [R1+0x24] ;  /* 0x0000240001027983 */ /* 0x0001660000300800 */
[----:B------:R-:W-:-:S04]  /*1540*/  LOP3.LUT R4, R0, 0x80000000, R4, 0xf8, !PT ;  /* 0x8000000000047812 */ /* 0x000fc800078ef804 */
[----:B------:R0:W5:Y:S04]  /*1550*/  LDL.LU R0, [R1+0x20] ;  /* 0x0000200001007983 */ /* 0x0001680000300800 */
[----:B------:R0:W-:Y:S01]  /*1560*/  STL [R1+0x1c], R4 ;  /* 0x00001c0401007387 */ /* 0x0001e20000100800 */
[----:B------:R-:W-:Y:S05]  /*1570*/  BRA `(.L_x_3) ;  /* 0x000000c000007947 */ /* 0x000fea0003800000 */
.L_x_2:
[----:B0-----:R0:W-:Y:S04]  /*1580*/  STL [R1+0x24], R2 ;  /* 0x0000240201007387 */ /* 0x0011e80000100800 */
[----:B-----5:R1:W-:Y:S01]  /*1590*/  STL [R1+0x20], R0 ;  /* 0x0000200001007387 */ /* 0x0203e20000100800 */
[----:B0-----:R-:W-:Y:S01]  /*15a0*/  MOV R2, 0x3c80f082 ;  /* 0x3c80f08200027802 */ /* 0x001fe20000000f00 */
[----:B-1----:R-:W-:-:S04]  /*15b0*/  FMUL R0, R4, R4 ;  /* 0x0000000404007220 */ /* 0x002fc80000400000 */
[----:B------:R-:W-:-:S04]  /*15c0*/  FFMA.FTZ R2, R0, R2, -0.052303962409496307373 ;  /* 0xbd563cae00027423 */ /* 0x000fc80000010002 */
[----:B------:R-:W-:-:S04]  /*15d0*/  FFMA.FTZ R2, R0, R2, 0.1331529766321182251 ;  /* 0x3e08594100027423 */ /* 0x000fc80000010002 */
[----:B------:R-:W-:-:S04]  /*15e0*/  FFMA.FTZ R2, R0, R2, -0.33332768082618713379 ;  /* 0xbeaaa9ed00027423 */ /* 0x000fc80000010002 */
[----:B------:R-:W-:-:S04]  /*15f0*/  FFMA.FTZ R0, R0, R2, RZ ;  /* 0x0000000200007223 */ /* 0x000fc800000100ff */
[----:B------:R-:W-:Y:S01]  /*1600*/  FFMA.FTZ R4, R4, R0, R4 ;  /* 0x0000000004047223 */ /* 0x000fe20000010004 */
[----:B------:R0:W5:Y:S04]  /*1610*/  LDL.LU R2, [R1+0x24] ;  /* 0x0000240001027983 */ /* 0x0001680000300800 */
[----:B------:R0:W5:Y:S04]  /*1620*/  LDL.LU R0, [R1+0x20] ;  /* 0x0000200001007983 */ /* 0x0001680000300800 */
[----:B------:R0:W-:Y:S02]  /*1630*/  STL [R1+0x1c], R4 ;  /* 0x00001c0401007387 */ /* 0x0001e40000100800 */
.L_x_3:
[----:B------:R-:W-:Y:S05]  /*1640*/  BSYNC B0 ;  /* 0x0000000000007941 */ /* 0x000fea0003800000 */
.L_x_1:
[----:B0----5:R-:W-:Y:S01]  /*1650*/  FMUL R4, R2, 0.25 ;  /* 0x3e80000002047820 */ /* 0x021fe20000400000 */
[----:B------:R-:W-:Y:S01]  /*1660*/  BMOV.32.CLEAR RZ, B0 ;  /* 0x0000000000ff7355 */ /* 0x000fe20000100000 */
[----:B------:R-:W-:Y:S03]  /*1670*/  BSSY B0, `(.L_x_4) ;  /* 0x0000020000007945 */ /* 0x000fe60003800000 */
[----:B------:R-:W-:Y:S01]  /*1680*/  FSEL R2, R4, R2, P1 ;  /* 0x0000000204027208 */ /* 0x000fe20000800000 */
[----:B------:R-:W-:-:S04]  /*1690*/  FADD.FTZ R4, |R3|, -RZ ;  /* 0x800000ff03047221 */ /* 0x000fc80000010200 */
[----:B------:R-:W-:Y:S01]  /*16a0*/  @!P0 FMUL R2, R2, 16777216 ;  /* 0x4b80000002028820 */ /* 0x000fe20000400000 */
[----:B------:R-:W-:-:S03]  /*16b0*/  FSETP.GE.AND P2, PT, R4, 0.60000002384185791016, PT ;  /* 0x3f19999a0400780b */ /* 0x000fc60003f46000 */
[----:B------:R-:W-:-:S09]  /*16c0*/  FMUL R2, R2, UR5 ;  /* 0x0000000502027c20 */ /* 0x000fd20008400000 */
[----:B------:R-:W-:Y:S05]  /*16d0*/  @!P2 BRA `(.L_x_5) ;  /* 0x000000f00000a947 */ /* 0x000fea0003800000 */
[----:B------:R0:W-:Y:S04]  /*16e0*/  STL [R1+0x24], R2 ;  /* 0x0000240201007387 */ /* 0x0001e80000100800 */
[----:B------:R1:W-:Y:S01]  /*16f0*/  STL [R1+0x20], R0 ;  /* 0x0000200001007387 */ /* 0x0003e20000100800 */
[----:B0-----:R-:W-:-:S06]  /*1700*/  FMUL R2, R4, 2.8853900432586669922 ;  /* 0x4038aa3b04027820 */ /* 0x001fcc0000400000 */
[----:B-1----:R0:W1:Y:S01]  /*1710*/  MUFU.EX2 R0, R2 ;  /* 0x0000000200007308 */ /* 0x0020620000000800 */
[----:B------:R-:W-:Y:S02]  /*1720*/  FSETP.GE.AND P2, PT, R4, 9.010913848876953125, PT ;  /* 0x41102cb40400780b */ /* 0x000fe40003f46000 */
[----:B0-----:R-:W-:Y:S01]  /*1730*/  MOV R2, 0x3f800000 ;  /* 0x3f80000000027802 */ /* 0x001fe20000000f00 */
[----:B-1----:R-:W-:-:S06]  /*1740*/  FADD R0, R0, 1 ;  /* 0x3f80000000007421 */ /* 0x002fcc0000000000 */
[----:B------:R-:W0:Y:S02]  /*1750*/  MUFU.RCP R0, R0 ;  /* 0x0000000000007308 */ /* 0x000e240000001000 */
[----:B0-----:R-:W-:Y:S02]  /*1760*/  FFMA.FTZ R0, R0, -2, R2 ;  /* 0xc000000000007823 */ /* 0x001fe40000010002 */
[----:B------:R0:W5:Y:S03]  /*1770*/  LDL.LU R2, [R1+0x24] ;  /* 0x0000240001027983 */ /* 0x0001660000300800 */
[----:B------:R-:W-:-:S03]  /*1780*/  FSEL R4, R0, 1, !P2 ;  /* 0x3f80000000047808 */ /* 0x000fc60005000000 */
[----:B------:R0:W5:Y:S01]  /*1790*/  LDL.LU R0, [R1+0x20] ;  /* 0x0000200001007983 */ /* 0x0001620000300800 */
[----:B------:R-:W-:-:S08]  /*17a0*/  LOP3.LUT R3, R4, 0x80000000, R3, 0xf8, !PT ;  /* 0x8000000004037812 */ /* 0x000fd000078ef803 */
[----:B------:R0:W-:Y:S01]  /*17b0*/  STL [R1+0x18], R3 ;  /* 0x0000180301007387 */ /* 0x0001e20000100800 */
[----:B------:R-:W-:Y:S05]  /*17c0*/  BRA `(.L_x_6) ;  /* 0x000000a000007947 */ /* 0x000fea0003800000 */
.L_x_5:
[----:B------:R0:W-:Y:S01]  /*17d0*/  STL [R1+0x20], R0 ;  /* 0x0000200001007387 */ /* 0x0001e20000100800 */
[----:B------:R-:W-:Y:S01]  /*17e0*/  FMUL R4, R3, R3 ;  /* 0x0000000303047220 */ /* 0x000fe20000400000 */
[----:B0-----:R-:W-:-:S05]  /*17f0*/  MOV R0, 0x3c80f082 ;  /* 0x3c80f08200007802 */ /* 0x001fca0000000f00 */
[----:B------:R-:W-:-:S04]  /*1800*/  FFMA.FTZ R0, R4, R0, -0.052303962409496307373 ;  /* 0xbd563cae04007423 */ /* 0x000fc80000010000 */
[----:B------:R-:W-:-:S04]  /*1810*/  FFMA.FTZ R0, R4, R0, 0.1331529766321182251 ;  /* 0x3e08594104007423 */ /* 0x000fc80000010000 */
[----:B------:R-:W-:-:S04]  /*1820*/  FFMA.FTZ R0, R4, R0, -0.33332768082618713379 ;  /* 0xbeaaa9ed04007423 */ /* 0x000fc80000010000 */
[----:B------:R-:W-:-:S04]  /*1830*/  FFMA.FTZ R4, R4, R0, RZ ;  /* 0x0000000004047223 */ /* 0x000fc800000100ff */
[----:B------:R-:W-:Y:S01]  /*1840*/  FFMA.FTZ R3, R3, R4, R3 ;  /* 0x0000000403037223 */ /* 0x000fe20000010003 */
[----:B------:R0:W5:Y:S07]  /*1850*/  LDL.LU R0, [R1+0x20] ;  /* 0x0000200001007983 */ /* 0x00016e0000300800 */
[----:B------:R0:W-:Y:S02]  /*1860*/  STL [R1+0x18], R3 ;  /* 0x0000180301007387 */ /* 0x0001e40000100800 */
.L_x_6:
[----:B------:R-:W-:Y:S05]  /*1870*/  BSYNC B0 ;  /* 0x0000000000007941 */ /* 0x000fea0003800000 */
.L_x_4:
        /* <DEDUP_REMOVED lines=9> */
[----:B------:R-:W-:Y:S01]  /*1910*/  FMUL R4, R3, 2.8853900432586669922 ;  /* 0x4038aa3b03047820 */ /* 0x000fe20000400000 */
[----:B------:R0:W-:Y:S05]  /*1920*/  STL [R1+0x20], R0 ;  /* 0x0000200001007387 */ /* 0x0001ea0000100800 */
[----:B------:R-:W1:Y:S01]  /*1930*/  MUFU.EX2 R4, R4 ;  /* 0x0000000400047308 */ /* 0x000e620000000800 */
[----:B0-----:R-:W-:Y:S01]  /*1940*/  MOV R0, 0x3f800000 ;  /* 0x3f80000000007802 */ /* 0x001fe20000000f00 */
[----:B-1----:R-:W-:-:S06]  /*1950*/  FADD R4, R4, 1 ;  /* 0x3f80000004047421 */ /* 0x002fcc0000000000 */
[----:B------:R-:W0:Y:S01]  /*1960*/  MUFU.RCP R4, R4 ;  /* 0x0000000400047308 */ /* 0x000e220000001000 */
[----:B------:R-:W-:Y:S01]  /*1970*/  FSETP.GE.AND P2, PT, R3, 9.010913848876953125, PT ;  /* 0x41102cb40300780b */ /* 0x000fe20003f46000 */
[----:B0-----:R-:W-:Y:S02]  /*1980*/  FFMA.FTZ R4, R4, -2, R0 ;  /* 0xc000000004047823 */ /* 0x001fe40000010000 */
[----:B------:R0:W5:Y:S03]  /*1990*/  LDL.LU R0, [R1+0x20] ;  /* 0x0000200001007983 */ /* 0x0001660000300800 */
[----:B------:R-:W-:-:S04]  /*19a0*/  FSEL R3, R4, 1, !P2 ;  /* 0x3f80000004037808 */ /* 0x000fc80005000000 */
[----:B------:R-:W-:-:S08]  /*19b0*/  LOP3.LUT R3, R3, 0x80000000, R5, 0xf8, !PT ;  /* 0x8000000003037812 */ /* 0x000fd000078ef805 */
[----:B------:R0:W-:Y:S01]  /*19c0*/  STL [R1+0x14], R3 ;  /* 0x0000140301007387 */ /* 0x0001e20000100800 */
[----:B------:R-:W-:Y:S05]  /*19d0*/  BRA `(.L_x_9) ;  /* 0x0000008000007947 */ /* 0x000fea0003800000 */
.L_x_8:
[----:B------:R-:W-:Y:S01]  /*19e0*/  MOV R4, 0x3c80f082 ;  /* 0x3c80f08200047802 */ /* 0x000fe20000000f00 */
[----:B------:R-:W-:-:S04]  /*19f0*/  FMUL R3, R5, R5 ;  /* 0x0000000505037220 */ /* 0x000fc80000400000 */
[----:B------:R-:W-:-:S04]  /*1a00*/  FFMA.FTZ R4, R3, R4, -0.052303962409496307373 ;  /* 0xbd563cae03047423 */ /* 0x000fc80000010004 */
[----:B------:R-:W-:-:S04]  /*1a10*/  FFMA.FTZ R4, R3, R4, 0.1331529766321182251 ;  /* 0x3e08594103047423 */ /* 0x000fc80000010004 */
[----:B------:R-:W-:-:S04]  /*1a20*/  FFMA.FTZ R4, R3, R4, -0.33332768082618713379 ;  /* 0xbeaaa9ed03047423 */ /* 0x000fc80000010004 */
[----:B------:R-:W-:-:S04]  /*1a30*/  FFMA.FTZ R3, R3, R4, RZ ;  /* 0x0000000403037223 */ /* 0x000fc800000100ff */
[----:B------:R-:W-:-:S08]  /*1a40*/  FFMA.FTZ R3, R5, R3, R5 ;  /* 0x0000000305037223 */ /* 0x000fd00000010005 */
[----:B------:R0:W-:Y:S02]  /*1a50*/  STL [R1+0x14], R3 ;  /* 0x0000140301007387 */ /* 0x0001e40000100800 */
.L_x_9:
[----:B------:R-:W-:Y:S05]  /*1a60*/  BSYNC B0 ;  /* 0x0000000000007941 */ /* 0x000fea0003800000 */
.L_x_7:
[----:B------:R-:W2:Y:S01]  /*1a70*/  LDL.LU R4, [R1] ;  /* 0x0000000001047983 */ /* 0x000ea20000300800 */
[----:B------:R-:W-:Y:S01]  /*1a80*/  BMOV.32.CLEAR RZ, B0 ;  /* 0x0000000000ff7355 */ /* 0x000fe20000100000 */
[----:B------:R-:W-:Y:S01]  /*1a90*/  BSSY B0, `(.L_x_10) ;  /* 0x000001d000007945 */ /* 0x000fe20003800000 */
[----:B0-2---:R-:W-:-:S05]  /*1aa0*/  FMUL R3, R4, 0.25 ;  /* 0x3e80000004037820 */ /* 0x005fca0000400000 */
[----:B------:R-:W-:Y:S01]  /*1ab0*/  FSEL R3, R3, R4, P1 ;  /* 0x0000000403037208 */ /* 0x000fe20000800000 */
[----:B------:R-:W-:-:S04]  /*1ac0*/  FADD.FTZ R4, |R2|, -RZ ;  /* 0x800000ff02047221 */ /* 0x000fc80000010200 */
[----:B------:R-:W-:Y:S01]  /*1ad0*/  @!P0 FMUL R3, R3, 16777216 ;  /* 0x4b80000003038820 */ /* 0x000fe20000400000 */
[----:B------:R-:W-:-:S03]  /*1ae0*/  FSETP.GE.AND P2, PT, R4, 0.60000002384185791016, PT ;  /* 0x3f19999a0400780b */ /* 0x000fc60003f46000 */
[----:B------:R-:W-:-:S09]  /*1af0*/  FMUL R3, R3, UR5 ;  /* 0x0000000503037c20 */ /* 0x000fd20008400000 */
[----:B------:R-:W-:Y:S05]  /*1b00*/  @!P2 BRA `(.L_x_11) ;  /* 0x000000d00000a947 */ /* 0x000fea0003800000 */
[----:B------:R-:W-:Y:S01]  /*1b10*/  FMUL R5, R4, 2.8853900432586669922 ;  /* 0x4038aa3b04057820 */ /* 0x000fe20000400000 */
[----:B-----5:R0:W-:Y:S05]  /*1b20*/  STL [R1+0x20], R0 ;  /* 0x0000200001007387 */ /* 0x0201ea0000100800 */
        /* <DEDUP_REMOVED lines=11> */
.L_x_11:
        /* <DEDUP_REMOVED lines=8> */
.L_x_12:
[----:B------:R-:W-:Y:S05]  /*1c60*/  BSYNC B0 ;  /* 0x0000000000007941 */ /* 0x000fea0003800000 */
.L_x_10:
[----:B------:R-:W2:Y:S01]  /*1c70*/  LDL.LU R4, [R1+0x4] ;  /* 0x0000040001047983 */ /* 0x000ea20000300800 */
[----:B------:R-:W-:Y:S01]  /*1c80*/  BMOV.32.CLEAR RZ, B0 ;  /* 0x0000000000ff7355 */ /* 0x000fe20000100000 */
[----:B------:R-:W-:Y:S01]  /*1c90*/  BSSY B0, `(.L_x_13) ;  /* 0x000001d000007945 */ /* 0x000fe20003800000 */
[----:B0-2---:R-:W-:-:S05]  /*1ca0*/  FMUL R2, R4, 0.25 ;  /* 0x3e80000004027820 */ /* 0x005fca0000400000 */
[----:B------:R-:W-:Y:S01]  /*1cb0*/  FSEL R2, R2, R4, P1 ;  /* 0x0000000402027208 */ /* 0x000fe20000800000 */
[----:B-----5:R-:W-:-:S04]  /*1cc0*/  FADD.FTZ R4, |R0|, -RZ ;  /* 0x800000ff00047221 */ /* 0x020fc80000010200 */
        /* <DEDUP_REMOVED lines=17> */
.L_x_14:
        /* <DEDUP_REMOVED lines=8> */
.L_x_15:
[----:B------:R-:W-:Y:S05]  /*1e60*/  BSYNC B0 ;  /* 0x0000000000007941 */ /* 0x000fea0003800000 */
.L_x_13:
[----:B------:R-:W2:Y:S01]  /*1e70*/  LDL.LU R4, [R1+0x8] ;  /* 0x0000080001047983 */ /* 0x000ea20000300800 */
        /* <DEDUP_REMOVED lines=14> */
[----:B------:R-:W0:Y:S02]  /*1f60*/  MUFU.RCP R5, R5 ;  /* 0x0000000500057308 */ /* 0x000e240000001000 */
[----:B0-----:R-:W-:Y:S02]  /*1f70*/  FFMA.FTZ R5, R5, -2, R0 ;  /* 0xc000000005057823 */ /* 0x001fe40000010000 */
[----:B------:R0:W5:Y:S01]  /*1f80*/  LDL.LU R0, [R1+0x20] ;  /* 0x0000200001007983 */ /* 0x0001620000300800 */
[----:B------:R-:W-:-:S04]  /*1f90*/  FSETP.GE.AND P2, PT, R4, 9.010913848876953125, PT ;  /* 0x41102cb40400780b */ /* 0x000fc80003f46000 */
[----:B------:R-:W-:-:S04]  /*1fa0*/  FSEL R5, R5, 1, !P2 ;  /* 0x3f80000005057808 */ /* 0x000fc80005000000 */
[----:B------:R-:W-:Y:S01]  /*1fb0*/  LOP3.LUT R3, R5, 0x80000000, R3, 0xf8, !PT ;  /* 0x8000000005037812 */ /* 0x000fe200078ef803 */
[----:B------:R-:W-:Y:S05]  /*1fc0*/  BRA `(.L_x_18) ;  /* 0x0000007000007947 */ /* 0x000fea0003800000 */
.L_x_17:
[----:B------:R-:W-:Y:S01]  /*1fd0*/  MOV R5, 0x3c80f082 ;  /* 0x3c80f08200057802 */ /* 0x000fe20000000f00 */
[----:B------:R-:W-:-:S04]  /*1fe0*/  FMUL R4, R3, R3 ;  /* 0x0000000303047220 */ /* 0x000fc80000400000 */
[----:B------:R-:W-:-:S04]  /*1ff0*/  FFMA.FTZ R5, R4, R5, -0.052303962409496307373 ;  /* 0xbd563cae04057423 */ /* 0x000fc80000010005 */
[----:B------:R-:W-:-:S04]  /*2000*/  FFMA.FTZ R5, R4, R5, 0.1331529766321182251 ;  /* 0x3e08594104057423 */ /* 0x000fc80000010005 */
[----:B------:R-:W-:-:S04]  /*2010*/  FFMA.FTZ R5, R4, R5, -0.33332768082618713379 ;  /* 0xbeaaa9ed04057423 */ /* 0x000fc80000010005 */
[----:B------:R-:W-:-:S04]  /*2020*/  FFMA.FTZ R5, R4, R5, RZ ;  /* 0x0000000504057223 */ /* 0x000fc800000100ff */
[----:B------:R-:W-:-:S03]  /*2030*/  FFMA.FTZ R3, R3, R5, R3 ;  /* 0x0000000503037223 */ /* 0x000fc60000010003 */
.L_x_18:
[----:B0-----:R-:W-:Y:S05]  /*2040*/  BSYNC B0 ;  /* 0x0000000000007941 */ /* 0x001fea0003800000 */
.L_x_16:
[----:B-----5:R-:W-:Y:S01]  /*2050*/  FADD.FTZ R5, |R2|, -RZ ;  /* 0x800000ff02057221 */ /* 0x020fe20000010200 */
[----:B------:R-:W-:Y:S01]  /*2060*/  BMOV.32.CLEAR RZ, B0 ;  /* 0x0000000000ff7355 */ /* 0x000fe20000100000 */
[----:B------:R-:W-:Y:S01]  /*2070*/  FMUL R4, R13, 0.25 ;  /* 0x3e8000000d047820 */ /* 0x000fe20000400000 */
[----:B------:R-:W-:Y:S02]  /*2080*/  BSSY B0, `(.L_x_19) ;  /* 0x0000019000007945 */ /* 0x000fe40003800000 */
[----:B------:R-:W-:Y:S02]  /*2090*/  FSETP.GE.AND P2, PT, R5, 0.60000002384185791016, PT ;  /* 0x3f19999a0500780b */ /* 0x000fe40003f46000 */
[----:B------:R-:W-:-:S05]  /*20a0*/  FSEL R4, R4, R13, P1 ;  /* 0x0000000d04047208 */ /* 0x000fca0000800000 */
[----:B------:R-:W-:-:S04]  /*20b0*/  @!P0 FMUL R4, R4, 16777216 ;  /* 0x4b80000004048820 */ /* 0x000fc80000400000 */
[----:B------:R-:W-:Y:S01]  /*20c0*/  FMUL R4, R4, UR5 ;  /* 0x0000000504047c20 */ /* 0x000fe20008400000 */
        /* <DEDUP_REMOVED lines=13> */
.L_x_20:
[----:B------:R-:W-:Y:S01]  /*21a0*/  MOV R13, 0x3c80f082 ;  /* 0x3c80f082000d7802 */ /* 0x000fe20000000f00 */
[----:B------:R-:W-:-:S04]  /*21b0*/  FMUL R5, R2, R2 ;  /* 0x0000000202057220 */ /* 0x000fc80000400000 */
[----:B------:R-:W-:-:S04]  /*21c0*/  FFMA.FTZ R13, R5, R13, -0.052303962409496307373 ;  /* 0xbd563cae050d7423 */ /* 0x000fc8000001000d */
[----:B------:R-:W-:-:S04]  /*21d0*/  FFMA.FTZ R13, R5, R13, 0.1331529766321182251 ;  /* 0x3e085941050d7423 */ /* 0x000fc8000001000d */
[----:B------:R-:W-:-:S04]  /*21e0*/  FFMA.FTZ R13, R5, R13, -0.33332768082618713379 ;  /* 0xbeaaa9ed050d7423 */ /* 0x000fc8000001000d */
[----:B------:R-:W-:-:S04]  /*21f0*/  FFMA.FTZ R13, R5, R13, RZ ;  /* 0x0000000d050d7223 */ /* 0x000fc800000100ff */
[----:B------:R-:W-:-:S03]  /*2200*/  FFMA.FTZ R2, R2, R13, R2 ;  /* 0x0000000d02027223 */ /* 0x000fc60000010002 */
.L_x_21:
[----:B0-----:R-:W-:Y:S05]  /*2210*/  BSYNC B0 ;  /* 0x0000000000007941 */ /* 0x001fea0003800000 */
.L_x_19:
[----:B------:R-:W-:Y:S01]  /*2220*/  FMUL R5, R12, 0.25 ;  /* 0x3e8000000c057820 */ /* 0x000fe20000400000 */
[----:B------:R-:W-:Y:S01]  /*2230*/  BMOV.32.CLEAR RZ, B0 ;  /* 0x0000000000ff7355 */ /* 0x000fe20000100000 */
[----:B------:R-:W-:Y:S03]  /*2240*/  BSSY B0, `(.L_x_22) ;  /* 0x000001a000007945 */ /* 0x000fe60003800000 */
        /* <DEDUP_REMOVED lines=18> */
.L_x_23:
[----:B------:R-:W-:Y:S01]  /*2370*/  MOV R13, 0x3c80f082 ;  /* 0x3c80f082000d7802 */ /* 0x000fe20000000f00 */
[----:B------:R-:W-:-:S04]  /*2380*/  FMUL R12, R0, R0 ;  /* 0x00000000000c7220 */ /* 0x000fc80000400000 */
[----:B------:R-:W-:-:S04]  /*2390*/  FFMA.FTZ R13, R12, R13, -0.052303962409496307373 ;  /* 0xbd563cae0c0d7423 */ /* 0x000fc8000001000d */
[----:B------:R-:W-:-:S04]  /*23a0*/  FFMA.FTZ R13, R12, R13, 0.1331529766321182251 ;  /* 0x3e0859410c0d7423 */ /* 0x000fc8000001000d */
[----:B------:R-:W-:-:S04]  /*23b0*/  FFMA.FTZ R13, R12, R13, -0.33332768082618713379 ;  /* 0xbeaaa9ed0c0d7423 */ /* 0x000fc8000001000d */
[----:B------:R-:W-:-:S04]  /*23c0*/  FFMA.FTZ R13, R12, R13, RZ ;  /* 0x0000000d0c0d7223 */ /* 0x000fc800000100ff */
[----:B------:R-:W-:-:S03]  /*23d0*/  FFMA.FTZ R0, R0, R13, R0 ;  /* 0x0000000d00007223 */ /* 0x000fc60000010000 */
.L_x_24:
[----:B0-----:R-:W-:Y:S05]  /*23e0*/  BSYNC B0 ;  /* 0x0000000000007941 */ /* 0x001fea0003800000 */
.L_x_22:
[----:B------:R-:W-:Y:S01]  /*23f0*/  FMUL R12, R11, 0.25 ;  /* 0x3e8000000b0c7820 */ /* 0x000fe20000400000 */
        /* <DEDUP_REMOVED lines=20> */
.L_x_26:
[----:B------:R-:W-:Y:S01]  /*2540*/  MOV R13, 0x3c80f082 ;  /* 0x3c80f082000d7802 */ /* 0x000fe20000000f00 */
[----:B------:R-:W-:-:S04]  /*2550*/  FMUL R12, R4, R4 ;  /* 0x00000004040c7220 */ /* 0x000fc80000400000 */
[----:B------:R-:W-:-:S04]  /*2560*/  FFMA.FTZ R13, R12, R13, -0.052303962409496307373 ;  /* 0xbd563cae0c0d7423 */ /* 0x000fc8000001000d */
[----:B------:R-:W-:-:S04]  /*2570*/  FFMA.FTZ R13, R12, R13, 0.1331529766321182251 ;  /* 0x3e0859410c0d7423 */ /* 0x000fc8000001000d */
[----:B------:R-:W-:-:S04]  /*2580*/  FFMA.FTZ R13, R12, R13, -0.33332768082618713379 ;  /* 0xbeaaa9ed0c0d7423 */ /* 0x000fc8000001000d */
[----:B------:R-:W-:-:S04]  /*2590*/  FFMA.FTZ R13, R12, R13, RZ ;  /* 0x0000000d0c0d7223 */ /* 0x000fc800000100ff */
[----:B------:R-:W-:-:S03]  /*25a0*/  FFMA.FTZ R4, R4, R13, R4 ;  /* 0x0000000d04047223 */ /* 0x000fc60000010004 */
.L_x_27:
[----:B0-----:R-:W-:Y:S05]  /*25b0*/  BSYNC B0 ;  /* 0x0000000000007941 */ /* 0x001fea0003800000 */
.L_x_25:
        /* <DEDUP_REMOVED lines=21> */
.L_x_29:
[----:B------:R-:W-:Y:S01]  /*2710*/  MOV R13, 0x3c80f082 ;  /* 0x3c80f082000d7802 */ /* 0x000fe20000000f00 */
[----:B------:R-:W-:-:S04]  /*2720*/  FMUL R12, R5, R5 ;  /* 0x00000005050c7220 */ /* 0x000fc80000400000 */
[----:B------:R-:W-:-:S04]  /*2730*/  FFMA.FTZ R13, R12, R13, -0.052303962409496307373 ;  /* 0xbd563cae0c0d7423 */ /* 0x000fc8000001000d */
[----:B------:R-:W-:-:S04]  /*2740*/  FFMA.FTZ R13, R12, R13, 0.1331529766321182251 ;  /* 0x3e0859410c0d7423 */ /* 0x000fc8000001000d */
[----:B------:R-:W-:-:S04]  /*2750*/  FFMA.FTZ R13, R12, R13, -0.33332768082618713379 ;  /* 0xbeaaa9ed0c0d7423 */ /* 0x000fc8000001000d */
[----:B------:R-:W-:-:S04]  /*2760*/  FFMA.FTZ R13, R12, R13, RZ ;  /* 0x0000000d0c0d7223 */ /* 0x000fc800000100ff */
[----:B------:R-:W-:-:S03]  /*2770*/  FFMA.FTZ R5, R5, R13, R5 ;  /* 0x0000000d05057223 */ /* 0x000fc60000010005 */
.L_x_30:
[----:B0-----:R-:W-:Y:S05]  /*2780*/  BSYNC B0 ;  /* 0x0000000000007941 */ /* 0x001fea0003800000 */
.L_x_28:
        /* <DEDUP_REMOVED lines=21> */
.L_x_32:
[----:B------:R-:W-:Y:S01]  /*28e0*/  MOV R13, 0x3c80f082 ;  /* 0x3c80f082000d7802 */ /* 0x000fe20000000f00 */
[----:B------:R-:W-:-:S04]  /*28f0*/  FMUL R12, R11, R11 ;  /* 0x0000000b0b0c7220 */ /* 0x000fc80000400000 */
[----:B------:R-:W-:-:S04]  /*2900*/  FFMA.FTZ R13, R12, R13, -0.052303962409496307373 ;  /* 0xbd563cae0c0d7423 */ /* 0x000fc8000001000d */
[----:B------:R-:W-:-:S04]  /*2910*/  FFMA.FTZ R13, R12, R13, 0.1331529766321182251 ;  /* 0x3e0859410c0d7423 */ /* 0x000fc8000001000d */
[----:B------:R-:W-:-:S04]  /*2920*/  FFMA.FTZ R13, R12, R13, -0.33332768082618713379 ;  /* 0xbeaaa9ed0c0d7423 */ /* 0x000fc8000001000d */
[----:B------:R-:W-:-:S04]  /*2930*/  FFMA.FTZ R13, R12, R13, RZ ;  /* 0x0000000d0c0d7223 */ /* 0x000fc800000100ff */
[----:B------:R-:W-:-:S03]  /*2940*/  FFMA.FTZ R11, R11, R13, R11 ;  /* 0x0000000d0b0b7223 */ /* 0x000fc6000001000b */
.L_x_33:
[----:B0-----:R-:W-:Y:S05]  /*2950*/  BSYNC B0 ;  /* 0x0000000000007941 */ /* 0x001fea0003800000 */
.L_x_31:
        /* <DEDUP_REMOVED lines=21> */
.L_x_35:
[----:B------:R-:W-:Y:S01]  /*2ab0*/  MOV R13, 0x3c80f082 ;  /* 0x3c80f082000d7802 */ /* 0x000fe20000000f00 */
[----:B------:R-:W-:-:S04]  /*2ac0*/  FMUL R12, R10, R10 ;  /* 0x0000000a0a0c7220 */ /* 0x000fc80000400000 */
[----:B------:R-:W-:-:S04]  /*2ad0*/  FFMA.FTZ R13, R12, R13, -0.052303962409496307373 ;  /* 0xbd563cae0c0d7423 */ /* 0x000fc8000001000d */
[----:B------:R-:W-:-:S04]  /*2ae0*/  FFMA.FTZ R13, R12, R13, 0.1331529766321182251 ;  /* 0x3e0859410c0d7423 */ /* 0x000fc8000001000d */
[----:B------:R-:W-:-:S04]  /*2af0*/  FFMA.FTZ R13, R12, R13, -0.33332768082618713379 ;  /* 0xbeaaa9ed0c0d7423 */ /* 0x000fc8000001000d */
[----:B------:R-:W-:-:S04]  /*2b00*/  FFMA.FTZ R13, R12, R13, RZ ;  /* 0x0000000d0c0d7223 */ /* 0x000fc800000100ff */
[----:B------:R-:W-:-:S03]  /*2b10*/  FFMA.FTZ R10, R10, R13, R10 ;  /* 0x0000000d0a0a7223 */ /* 0x000fc6000001000a */
.L_x_36:
[----:B0-----:R-:W-:Y:S05]  /*2b20*/  BSYNC B0 ;  /* 0x0000000000007941 */ /* 0x001fea0003800000 */
.L_x_34:
        /* <DEDUP_REMOVED lines=21> */
.L_x_38:
[----:B------:R-:W-:Y:S01]  /*2c80*/  MOV R13, 0x3c80f082 ;  /* 0x3c80f082000d7802 */ /* 0x000fe20000000f00 */
[----:B------:R-:W-:-:S04]  /*2c90*/  FMUL R12, R9, R9 ;  /* 0x00000009090c7220 */ /* 0x000fc80000400000 */
[----:B------:R-:W-:-:S04]  /*2ca0*/  FFMA.FTZ R13, R12, R13, -0.052303962409496307373 ;  /* 0xbd563cae0c0d7423 */ /* 0x000fc8000001000d */
[----:B------:R-:W-:-:S04]  /*2cb0*/  FFMA.FTZ R13, R12, R13, 0.1331529766321182251 ;  /* 0x3e0859410c0d7423 */ /* 0x000fc8000001000d */
[----:B------:R-:W-:-:S04]  /*2cc0*/  FFMA.FTZ R13, R12, R13, -0.33332768082618713379 ;  /* 0xbeaaa9ed0c0d7423 */ /* 0x000fc8000001000d */
[----:B------:R-:W-:-:S04]  /*2cd0*/  FFMA.FTZ R13, R12, R13, RZ ;  /* 0x0000000d0c0d7223 */ /* 0x000fc800000100ff */
[----:B------:R-:W-:-:S03]  /*2ce0*/  FFMA.FTZ R9, R9, R13, R9 ;  /* 0x0000000d09097223 */ /* 0x000fc60000010009 */
.L_x_39:
[----:B0-----:R-:W-:Y:S05]  /*2cf0*/  BSYNC B0 ;  /* 0x0000000000007941 */ /* 0x001fea0003800000 */
.L_x_37:
        /* <DEDUP_REMOVED lines=21> */
.L_x_41:
[----:B------:R-:W-:Y:S01]  /*2e50*/  MOV R13, 0x3c80f082 ;  /* 0x3c80f082000d7802 */ /* 0x000fe20000000f00 */
[----:B------:R-:W-:-:S04]  /*2e60*/  FMUL R12, R8, R8 ;  /* 0x00000008080c7220 */ /* 0x000fc80000400000 */
[----:B------:R-:W-:-:S04]  /*2e70*/  FFMA.FTZ R13, R12, R13, -0.052303962409496307373 ;  /* 0xbd563cae0c0d7423 */ /* 0x000fc8000001000d */
[----:B------:R-:W-:-:S04]  /*2e80*/  FFMA.FTZ R13, R12, R13, 0.1331529766321182251 ;  /* 0x3e0859410c0d7423 */ /* 0x000fc8000001000d */
[----:B------:R-:W-:-:S04]  /*2e90*/  FFMA.FTZ R13, R12, R13, -0.33332768082618713379 ;  /* 0xbeaaa9ed0c0d7423 */ /* 0x000fc8000001000d */
[----:B------:R-:W-:-:S04]  /*2ea0*/  FFMA.FTZ R13, R12, R13, RZ ;  /* 0x0000000d0c0d7223 */ /* 0x000fc800000100ff */
[----:B------:R-:W-:-:S03]  /*2eb0*/  FFMA.FTZ R8, R8, R13, R8 ;  /* 0x0000000d08087223 */ /* 0x000fc60000010008 */
.L_x_42:
[----:B0-----:R-:W-:Y:S05]  /*2ec0*/  BSYNC B0 ;  /* 0x0000000000007941 */ /* 0x001fea0003800000 */
.L_x_40:
[----:B------:R-:W-:Y:S01]  /*2ed0*/  FADD.FTZ R13, |R7|, -RZ ;  /* 0x800000ff070d7221 */ /* 0x000fe20000010200 */
        /* <DEDUP_REMOVED lines=20> */
.L_x_44:
[----:B------:R-:W-:Y:S01]  /*3020*/  MOV R21, 0x3c80f082 ;  /* 0x3c80f08200157802 */ /* 0x000fe20000000f00 */
[----:B------:R-:W-:-:S04]  /*3030*/  FMUL R13, R7, R7 ;  /* 0x00000007070d7220 */ /* 0x000fc80000400000 */
[----:B------:R-:W-:-:S04]  /*3040*/  FFMA.FTZ R21, R13, R21, -0.052303962409496307373 ;  /* 0xbd563cae0d157423 */ /* 0x000fc80000010015 */
[----:B------:R-:W-:-:S04]  /*3050*/  FFMA.FTZ R21, R13, R21, 0.1331529766321182251 ;  /* 0x3e0859410d157423 */ /* 0x000fc80000010015 */
[----:B------:R-:W-:-:S04]  /*3060*/  FFMA.FTZ R21, R13, R21, -0.33332768082618713379 ;  /* 0xbeaaa9ed0d157423 */ /* 0x000fc80000010015 */
[----:B------:R-:W-:-:S04]  /*3070*/  FFMA.FTZ R21, R13, R21, RZ ;  /* 0x000000150d157223 */ /* 0x000fc800000100ff */
[----:B------:R-:W-:-:S03]  /*3080*/  FFMA.FTZ R7, R7, R21, R7 ;  /* 0x0000001507077223 */ /* 0x000fc60000010007 */
.L_x_45:
[----:B0-----:R-:W-:Y:S05]  /*3090*/  BSYNC B0 ;  /* 0x0000000000007941 */ /* 0x001fea0003800000 */
.L_x_43:
        /* <DEDUP_REMOVED lines=21> */
.L_x_47:
[----:B------:R-:W-:Y:S01]  /*31f0*/  MOV R21, 0x3c80f082 ;  /* 0x3c80f08200157802 */ /* 0x000fe20000000f00 */
[----:B------:R-:W-:-:S04]  /*3200*/  FMUL R20, R6, R6 ;  /* 0x0000000606147220 */ /* 0x000fc80000400000 */
[----:B------:R-:W-:-:S04]  /*3210*/  FFMA.FTZ R21, R20, R21, -0.052303962409496307373 ;  /* 0xbd563cae14157423 */ /* 0x000fc80000010015 */
[----:B------:R-:W-:-:S04]  /*3220*/  FFMA.FTZ R21, R20, R21, 0.1331529766321182251 ;  /* 0x3e08594114157423 */ /* 0x000fc80000010015 */
[----:B------:R-:W-:-:S04]  /*3230*/  FFMA.FTZ R21, R20, R21, -0.33332768082618713379 ;  /* 0xbeaaa9ed14157423 */ /* 0x000fc80000010015 */
[----:B------:R-:W-:-:S04]  /*3240*/  FFMA.FTZ R21, R20, R21, RZ ;  /* 0x0000001514157223 */ /* 0x000fc800000100ff */
[----:B------:R-:W-:-:S03]  /*3250*/  FFMA.FTZ R6, R6, R21, R6 ;  /* 0x0000001506067223 */ /* 0x000fc60000010006 */
.L_x_48:
[----:B0-----:R-:W-:Y:S05]  /*3260*/  BSYNC B0 ;  /* 0x0000000000007941 */ /* 0x001fea0003800000 */
.L_x_46:
        /* <DEDUP_REMOVED lines=21> */
.L_x_50:
[----:B------:R-:W-:Y:S01]  /*33c0*/  MOV R21, 0x3c80f082 ;  /* 0x3c80f08200157802 */ /* 0x000fe20000000f00 */
[----:B------:R-:W-:-:S04]  /*33d0*/  FMUL R20, R12, R12 ;  /* 0x0000000c0c147220 */ /* 0x000fc80000400000 */
[----:B------:R-:W-:-:S04]  /*33e0*/  FFMA.FTZ R21, R20, R21, -0.052303962409496307373 ;  /* 0xbd563cae14157423 */ /* 0x000fc80000010015 */
[----:B------:R-:W-:-:S04]  /*33f0*/  FFMA.FTZ R21, R20, R21, 0.1331529766321182251 ;  /* 0x3e08594114157423 */ /* 0x000fc80000010015 */
[----:B------:R-:W-:-:S04]  /*3400*/  FFMA.FTZ R21, R20, R21, -0.33332768082618713379 ;  /* 0xbeaaa9ed14157423 */ /* 0x000fc80000010015 */
[----:B------:R-:W-:-:S04]  /*3410*/  FFMA.FTZ R21, R20, R21, RZ ;  /* 0x0000001514157223 */ /* 0x000fc800000100ff */
[----:B------:R-:W-:-:S03]  /*3420*/  FFMA.FTZ R12, R12, R21, R12 ;  /* 0x000000150c0c7223 */ /* 0x000fc6000001000c */
.L_x_51:
[----:B0-----:R-:W-:Y:S05]  /*3430*/  BSYNC B0 ;  /* 0x0000000000007941 */ /* 0x001fea0003800000 */
.L_x_49:
        /* <DEDUP_REMOVED lines=21> */
.L_x_53:
[----:B------:R-:W-:Y:S01]  /*3590*/  MOV R21, 0x3c80f082 ;  /* 0x3c80f08200157802 */ /* 0x000fe20000000f00 */
[----:B------:R-:W-:-:S04]  /*35a0*/  FMUL R20, R13, R13 ;  /* 0x0000000d0d147220 */ /* 0x000fc80000400000 */
[----:B------:R-:W-:-:S04]  /*35b0*/  FFMA.FTZ R21, R20, R21, -0.052303962409496307373 ;  /* 0xbd563cae14157423 */ /* 0x000fc80000010015 */
[----:B------:R-:W-:-:S04]  /*35c0*/  FFMA.FTZ R21, R20, R21, 0.1331529766321182251 ;  /* 0x3e08594114157423 */ /* 0x000fc80000010015 */
[----:B------:R-:W-:-:S04]  /*35d0*/  FFMA.FTZ R21, R20, R21, -0.33332768082618713379 ;  /* 0xbeaaa9ed14157423 */ /* 0x000fc80000010015 */
[----:B------:R-:W-:-:S04]  /*35e0*/  FFMA.FTZ R21, R20, R21, RZ ;  /* 0x0000001514157223 */ /* 0x000fc800000100ff */
[----:B------:R-:W-:-:S03]  /*35f0*/  FFMA.FTZ R13, R13, R21, R13 ;  /* 0x000000150d0d7223 */ /* 0x000fc6000001000d */
.L_x_54:
[----:B0-----:R-:W-:Y:S05]  /*3600*/  BSYNC B0 ;  /* 0x0000000000007941 */ /* 0x001fea0003800000 */
.L_x_52:
        /* <DEDUP_REMOVED lines=21> */
.L_x_56:
[----:B------:R-:W-:Y:S01]  /*3760*/  MOV R21, 0x3c80f082 ;  /* 0x3c80f08200157802 */ /* 0x000fe20000000f00 */
[----:B------:R-:W-:-:S04]  /*3770*/  FMUL R20, R19, R19 ;  /* 0x0000001313147220 */ /* 0x000fc80000400000 */
[----:B------:R-:W-:-:S04]  /*3780*/  FFMA.FTZ R21, R20, R21, -0.052303962409496307373 ;  /* 0xbd563cae14157423 */ /* 0x000fc80000010015 */
[----:B------:R-:W-:-:S04]  /*3790*/  FFMA.FTZ R21, R20, R21, 0.1331529766321182251 ;  /* 0x3e08594114157423 */ /* 0x000fc80000010015 */
[----:B------:R-:W-:-:S04]  /*37a0*/  FFMA.FTZ R21, R20, R21, -0.33332768082618713379 ;  /* 0xbeaaa9ed14157423 */ /* 0x000fc80000010015 */
[----:B------:R-:W-:-:S04]  /*37b0*/  FFMA.FTZ R21, R20, R21, RZ ;  /* 0x0000001514157223 */ /* 0x000fc800000100ff */
[----:B------:R-:W-:-:S03]  /*37c0*/  FFMA.FTZ R19, R19, R21, R19 ;  /* 0x0000001513137223 */ /* 0x000fc60000010013 */
.L_x_57:
[----:B0-----:R-:W-:Y:S05]  /*37d0*/  BSYNC B0 ;  /* 0x0000000000007941 */ /* 0x001fea0003800000 */
.L_x_55:
        /* <DEDUP_REMOVED lines=21> */
.L_x_59:
[----:B------:R-:W-:Y:S01]  /*3930*/  MOV R21, 0x3c80f082 ;  /* 0x3c80f08200157802 */ /* 0x000fe20000000f00 */
[----:B------:R-:W-:-:S04]  /*3940*/  FMUL R20, R18, R18 ;  /* 0x0000001212147220 */ /* 0x000fc80000400000 */
[----:B------:R-:W-:-:S04]  /*3950*/  FFMA.FTZ R21, R20, R21, -0.052303962409496307373 ;  /* 0xbd563cae14157423 */ /* 0x000fc80000010015 */
[----:B------:R-:W-:-:S04]  /*3960*/  FFMA.FTZ R21, R20, R21, 0.1331529766321182251 ;  /* 0x3e08594114157423 */ /* 0x000fc80000010015 */
[----:B------:R-:W-:-:S04]  /*3970*/  FFMA.FTZ R21, R20, R21, -0.33332768082618713379 ;  /* 0xbeaaa9ed14157423 */ /* 0x000fc80000010015 */
[----:B------:R-:W-:-:S04]  /*3980*/  FFMA.FTZ R21, R20, R21, RZ ;  /* 0x0000001514157223 */ /* 0x000fc800000100ff */
[----:B------:R-:W-:-:S03]  /*3990*/  FFMA.FTZ R18, R18, R21, R18 ;  /* 0x0000001512127223 */ /* 0x000fc60000010012 */
.L_x_60:
[----:B0-----:R-:W-:Y:S05]  /*39a0*/  BSYNC B0 ;  /* 0x0000000000007941 */ /* 0x001fea0003800000 */
.L_x_58:
        /* <DEDUP_REMOVED lines=21> */
.L_x_62:
[----:B------:R-:W-:Y:S01]  /*3b00*/  MOV R21, 0x3c80f082 ;  /* 0x3c80f08200157802 */ /* 0x000fe20000000f00 */
[----:B------:R-:W-:-:S04]  /*3b10*/  FMUL R20, R17, R17 ;  /* 0x0000001111147220 */ /* 0x000fc80000400000 */
[----:B------:R-:W-:-:S04]  /*3b20*/  FFMA.FTZ R21, R20, R21, -0.052303962409496307373 ;  /* 0xbd563cae14157423 */ /* 0x000fc80000010015 */
[----:B------:R-:W-:-:S04]  /*3b30*/  FFMA.FTZ R21, R20, R21, 0.1331529766321182251 ;  /* 0x3e08594114157423 */ /* 0x000fc80000010015 */
[----:B------:R-:W-:-:S04]  /*3b40*/  FFMA.FTZ R21, R20, R21, -0.33332768082618713379 ;  /* 0xbeaaa9ed14157423 */ /* 0x000fc80000010015 */
[----:B------:R-:W-:-:S04]  /*3b50*/  FFMA.FTZ R21, R20, R21, RZ ;  /* 0x0000001514157223 */ /* 0x000fc800000100ff */
[----:B------:R-:W-:-:S03]  /*3b60*/  FFMA.FTZ R17, R17, R21, R17 ;  /* 0x0000001511117223 */ /* 0x000fc60000010011 */
.L_x_63:
[----:B0-----:R-:W-:Y:S05]  /*3b70*/  BSYNC B0 ;  /* 0x0000000000007941 */ /* 0x001fea0003800000 */
.L_x_61:
        /* <DEDUP_REMOVED lines=21> */
.L_x_65:
[----:B------:R-:W-:Y:S01]  /*3cd0*/  MOV R21, 0x3c80f082 ;  /* 0x3c80f08200157802 */ /* 0x000fe20000000f00 */
[----:B------:R-:W-:-:S04]  /*3ce0*/  FMUL R20, R16, R16 ;  /* 0x0000001010147220 */ /* 0x000fc80000400000 */
[----:B------:R-:W-:-:S04]  /*3cf0*/  FFMA.FTZ R21, R20, R21, -0.052303962409496307373 ;  /* 0xbd563cae14157423 */ /* 0x000fc80000010015 */
[----:B------:R-:W-:-:S04]  /*3d00*/  FFMA.FTZ R21, R20, R21, 0.1331529766321182251 ;  /* 0x3e08594114157423 */ /* 0x000fc80000010015 */
[----:B------:R-:W-:-:S04]  /*3d10*/  FFMA.FTZ R21, R20, R21, -0.33332768082618713379 ;  /* 0xbeaaa9ed14157423 */ /* 0x000fc80000010015 */
[----:B------:R-:W-:-:S04]  /*3d20*/  FFMA.FTZ R21, R20, R21, RZ ;  /* 0x0000001514157223 */ /* 0x000fc800000100ff */
[----:B------:R-:W-:-:S03]  /*3d30*/  FFMA.FTZ R16, R16, R21, R16 ;  /* 0x0000001510107223 */ /* 0x000fc60000010010 */
.L_x_66:
[----:B0-----:R-:W-:Y:S05]  /*3d40*/  BSYNC B0 ;  /* 0x0000000000007941 */ /* 0x001fea0003800000 */
.L_x_64:
        /* <DEDUP_REMOVED lines=21> */
.L_x_68:
[----:B------:R-:W-:Y:S01]  /*3ea0*/  MOV R29, 0x3c80f082 ;  /* 0x3c80f082001d7802 */ /* 0x000fe20000000f00 */
[----:B------:R-:W-:-:S04]  /*3eb0*/  FMUL R21, R15, R15 ;  /* 0x0000000f0f157220 */ /* 0x000fc80000400000 */
[----:B------:R-:W-:-:S04]  /*3ec0*/  FFMA.FTZ R29, R21, R29, -0.052303962409496307373 ;  /* 0xbd563cae151d7423 */ /* 0x000fc8000001001d */
[----:B------:R-:W-:-:S04]  /*3ed0*/  FFMA.FTZ R29, R21, R29, 0.1331529766321182251 ;  /* 0x3e085941151d7423 */ /* 0x000fc8000001001d */
[----:B------:R-:W-:-:S04]  /*3ee0*/  FFMA.FTZ R29, R21, R29, -0.33332768082618713379 ;  /* 0xbeaaa9ed151d7423 */ /* 0x000fc8000001001d */
[----:B------:R-:W-:-:S04]  /*3ef0*/  FFMA.FTZ R29, R21, R29, RZ ;  /* 0x0000001d151d7223 */ /* 0x000fc800000100ff */
[----:B------:R-:W-:-:S03]  /*3f00*/  FFMA.FTZ R15, R15, R29, R15 ;  /* 0x0000001d0f0f7223 */ /* 0x000fc6000001000f */
.L_x_69:
[----:B0-----:R-:W-:Y:S05]  /*3f10*/  BSYNC B0 ;  /* 0x0000000000007941 */ /* 0x001fea0003800000 */
.L_x_67:
        /* <DEDUP_REMOVED lines=21> */
.L_x_71:
[----:B------:R-:W-:Y:S01]  /*4070*/  MOV R29, 0x3c80f082 ;  /* 0x3c80f082001d7802 */ /* 0x000fe20000000f00 */
[----:B------:R-:W-:-:S04]  /*4080*/  FMUL R28, R14, R14 ;  /* 0x0000000e0e1c7220 */ /* 0x000fc80000400000 */
[----:B------:R-:W-:-:S04]  /*4090*/  FFMA.FTZ R29, R28, R29, -0.052303962409496307373 ;  /* 0xbd563cae1c1d7423 */ /* 0x000fc8000001001d */
[----:B------:R-:W-:-:S04]  /*40a0*/  FFMA.FTZ R29, R28, R29, 0.1331529766321182251 ;  /* 0x3e0859411c1d7423 */ /* 0x000fc8000001001d */
[----:B------:R-:W-:-:S04]  /*40b0*/  FFMA.FTZ R29, R28, R29, -0.33332768082618713379 ;  /* 0xbeaaa9ed1c1d7423 */ /* 0x000fc8000001001d */
[----:B------:R-:W-:-:S04]  /*40c0*/  FFMA.FTZ R29, R28, R29, RZ ;  /* 0x0000001d1c1d7223 */ /* 0x000fc800000100ff */
[----:B------:R-:W-:-:S03]  /*40d0*/  FFMA.FTZ R14, R14, R29, R14 ;  /* 0x0000001d0e0e7223 */ /* 0x000fc6000001000e */
.L_x_72:
[----:B0-----:R-:W-:Y:S05]  /*40e0*/  BSYNC B0 ;  /* 0x0000000000007941 */ /* 0x001fea0003800000 */
.L_x_70:
        /* <DEDUP_REMOVED lines=21> */
.L_x_74:
[----:B------:R-:W-:Y:S01]  /*4240*/  MOV R29, 0x3c80f082 ;  /* 0x3c80f082001d7802 */ /* 0x000fe20000000f00 */
[----:B------:R-:W-:-:S04]  /*4250*/  FMUL R28, R20, R20 ;  /* 0x00000014141c7220 */ /* 0x000fc80000400000 */
[----:B------:R-:W-:-:S04]  /*4260*/  FFMA.FTZ R29, R28, R29, -0.052303962409496307373 ;  /* 0xbd563cae1c1d7423 */ /* 0x000fc8000001001d */
[----:B------:R-:W-:-:S04]  /*4270*/  FFMA.FTZ R29, R28, R29, 0.1331529766321182251 ;  /* 0x3e0859411c1d7423 */ /* 0x000fc8000001001d */
[----:B------:R-:W-:-:S04]  /*4280*/  FFMA.FTZ R29, R28, R29, -0.33332768082618713379 ;  /* 0xbeaaa9ed1c1d7423 */ /* 0x000fc8000001001d */
[----:B------:R-:W-:-:S04]  /*4290*/  FFMA.FTZ R29, R28, R29, RZ ;  /* 0x0000001d1c1d7223 */ /* 0x000fc800000100ff */
[----:B------:R-:W-:-:S03]  /*42a0*/  FFMA.FTZ R20, R20, R29, R20 ;  /* 0x0000001d14147223 */ /* 0x000fc60000010014 */
.L_x_75:
[----:B0-----:R-:W-:Y:S05]  /*42b0*/  BSYNC B0 ;  /* 0x0000000000007941 */ /* 0x001fea0003800000 */
.L_x_73:
        /* <DEDUP_REMOVED lines=21> */
.L_x_77:
[----:B------:R-:W-:Y:S01]  /*4410*/  MOV R29, 0x3c80f082 ;  /* 0x3c80f082001d7802 */ /* 0x000fe20000000f00 */
[----:B------:R-:W-:-:S04]  /*4420*/  FMUL R28, R21, R21 ;  /* 0x00000015151c7220 */ /* 0x000fc80000400000 */
[----:B------:R-:W-:-:S04]  /*4430*/  FFMA.FTZ R29, R28, R29, -0.052303962409496307373 ;  /* 0xbd563cae1c1d7423 */ /* 0x000fc8000001001d */
[----:B------:R-:W-:-:S04]  /*4440*/  FFMA.FTZ R29, R28, R29, 0.1331529766321182251 ;  /* 0x3e0859411c1d7423 */ /* 0x000fc8000001001d */
[----:B------:R-:W-:-:S04]  /*4450*/  FFMA.FTZ R29, R28, R29, -0.33332768082618713379 ;  /* 0xbeaaa9ed1c1d7423 */ /* 0x000fc8000001001d */
[----:B------:R-:W-:-:S04]  /*4460*/  FFMA.FTZ R29, R28, R29, RZ ;  /* 0x0000001d1c1d7223 */ /* 0x000fc800000100ff */
[----:B------:R-:W-:-:S03]  /*4470*/  FFMA.FTZ R21, R21, R29, R21 ;  /* 0x0000001d15157223 */ /* 0x000fc60000010015 */
.L_x_78:
[----:B0-----:R-:W-:Y:S05]  /*4480*/  BSYNC B0 ;  /* 0x0000000000007941 */ /* 0x001fea0003800000 */
.L_x_76:
        /* <DEDUP_REMOVED lines=21> */
.L_x_80:
[----:B------:R-:W-:Y:S01]  /*45e0*/  MOV R29, 0x3c80f082 ;  /* 0x3c80f082001d7802 */ /* 0x000fe20000000f00 */
[----:B------:R-:W-:-:S04]  /*45f0*/  FMUL R28, R27, R27 ;  /* 0x0000001b1b1c7220 */ /* 0x000fc80000400000 */
[----:B------:R-:W-:-:S04]  /*4600*/  FFMA.FTZ R29, R28, R29, -0.052303962409496307373 ;  /* 0xbd563cae1c1d7423 */ /* 0x000fc8000001001d */
[----:B------:R-:W-:-:S04]  /*4610*/  FFMA.FTZ R29, R28, R29, 0.1331529766321182251 ;  /* 0x3e0859411c1d7423 */ /* 0x000fc8000001001d */
[----:B------:R-:W-:-:S04]  /*4620*/  FFMA.FTZ R29, R28, R29, -0.33332768082618713379 ;  /* 0xbeaaa9ed1c1d7423 */ /* 0x000fc8000001001d */
[----:B------:R-:W-:-:S04]  /*4630*/  FFMA.FTZ R29, R28, R29, RZ ;  /* 0x0000001d1c1d7223 */ /* 0x000fc800000100ff */
[----:B------:R-:W-:-:S03]  /*4640*/  FFMA.FTZ R27, R27, R29, R27 ;  /* 0x0000001d1b1b7223 */ /* 0x000fc6000001001b */
.L_x_81:
[----:B0-----:R-:W-:Y:S05]  /*4650*/  BSYNC B0 ;  /* 0x0000000000007941 */ /* 0x001fea0003800000 */
.L_x_79:
        /* <DEDUP_REMOVED lines=21> */
.L_x_83:
[----:B------:R-:W-:Y:S01]  /*47b0*/  MOV R29, 0x3c80f082 ;  /* 0x3c80f082001d7802 */ /* 0x000fe20000000f00 */
[----:B------:R-:W-:-:S04]  /*47c0*/  FMUL R28, R26, R26 ;  /* 0x0000001a1a1c7220 */ /* 0x000fc80000400000 */
[----:B------:R-:W-:-:S04]  /*47d0*/  FFMA.FTZ R29, R28, R29, -0.052303962409496307373 ;  /* 0xbd563cae1c1d7423 */ /* 0x000fc8000001001d */
[----:B------:R-:W-:-:S04]  /*47e0*/  FFMA.FTZ R29, R28, R29, 0.1331529766321182251 ;  /* 0x3e0859411c1d7423 */ /* 0x000fc8000001001d */
[----:B------:R-:W-:-:S04]  /*47f0*/  FFMA.FTZ R29, R28, R29, -0.33332768082618713379 ;  /* 0xbeaaa9ed1c1d7423 */ /* 0x000fc8000001001d */
[----:B------:R-:W-:-:S04]  /*4800*/  FFMA.FTZ R29, R28, R29, RZ ;  /* 0x0000001d1c1d7223 */ /* 0x000fc800000100ff */
[----:B------:R-:W-:-:S03]  /*4810*/  FFMA.FTZ R26, R26, R29, R26 ;  /* 0x0000001d1a1a7223 */ /* 0x000fc6000001001a */
.L_x_84:
[----:B0-----:R-:W-:Y:S05]  /*4820*/  BSYNC B0 ;  /* 0x0000000000007941 */ /* 0x001fea0003800000 */
.L_x_82:
        /* <DEDUP_REMOVED lines=21> */
.L_x_86:
[----:B------:R-:W-:Y:S01]  /*4980*/  MOV R29, 0x3c80f082 ;  /* 0x3c80f082001d7802 */ /* 0x000fe20000000f00 */
[----:B------:R-:W-:-:S04]  /*4990*/  FMUL R28, R25, R25 ;  /* 0x00000019191c7220 */ /* 0x000fc80000400000 */
[----:B------:R-:W-:-:S04]  /*49a0*/  FFMA.FTZ R29, R28, R29, -0.052303962409496307373 ;  /* 0xbd563cae1c1d7423 */ /* 0x000fc8000001001d */
[----:B------:R-:W-:-:S04]  /*49b0*/  FFMA.FTZ R29, R28, R29, 0.1331529766321182251 ;  /* 0x3e0859411c1d7423 */ /* 0x000fc8000001001d */
[----:B------:R-:W-:-:S04]  /*49c0*/  FFMA.FTZ R29, R28, R29, -0.33332768082618713379 ;  /* 0xbeaaa9ed1c1d7423 */ /* 0x000fc8000001001d */
[----:B------:R-:W-:-:S04]  /*49d0*/  FFMA.FTZ R29, R28, R29, RZ ;  /* 0x0000001d1c1d7223 */ /* 0x000fc800000100ff */
[----:B------:R-:W-:-:S03]  /*49e0*/  FFMA.FTZ R25, R25, R29, R25 ;  /* 0x0000001d19197223 */ /* 0x000fc60000010019 */
.L_x_87:
[----:B0-----:R-:W-:Y:S05]  /*49f0*/  BSYNC B0 ;  /* 0x0000000000007941 */ /* 0x001fea0003800000 */
.L_x_85:
        /* <DEDUP_REMOVED lines=21> */
.L_x_89:
[----:B------:R-:W-:Y:S01]  /*4b50*/  MOV R29, 0x3c80f082 ;  /* 0x3c80f082001d7802 */ /* 0x000fe20000000f00 */
[----:B------:R-:W-:-:S04]  /*4b60*/  FMUL R28, R24, R24 ;  /* 0x00000018181c7220 */ /* 0x000fc80000400000 */
[----:B------:R-:W-:-:S04]  /*4b70*/  FFMA.FTZ R29, R28, R29, -0.052303962409496307373 ;  /* 0xbd563cae1c1d7423 */ /* 0x000fc8000001001d */
[----:B------:R-:W-:-:S04]  /*4b80*/  FFMA.FTZ R29, R28, R29, 0.1331529766321182251 ;  /* 0x3e0859411c1d7423 */ /* 0x000fc8000001001d */
[----:B------:R-:W-:-:S04]  /*4b90*/  FFMA.FTZ R29, R28, R29, -0.33332768082618713379 ;  /* 0xbeaaa9ed1c1d7423 */ /* 0x000fc8000001001d */
[----:B------:R-:W-:-:S04]  /*4ba0*/  FFMA.FTZ R29, R28, R29, RZ ;  /* 0x0000001d1c1d7223 */ /* 0x000fc800000100ff */
[----:B------:R-:W-:-:S03]  /*4bb0*/  FFMA.FTZ R24, R24, R29, R24 ;  /* 0x0000001d18187223 */ /* 0x000fc60000010018 */
.L_x_90:
[----:B0-----:R-:W-:Y:S05]  /*4bc0*/  BSYNC B0 ;  /* 0x0000000000007941 */ /* 0x001fea0003800000 */
.L_x_88:
        /* <DEDUP_REMOVED lines=21> */
.L_x_92:
[----:B------:R-:W-:Y:S01]  /*4d20*/  MOV R37, 0x3c80f082 ;  /* 0x3c80f08200257802 */ /* 0x000fe20000000f00 */
[----:B------:R-:W-:-:S04]  /*4d30*/  FMUL R29, R23, R23 ;  /* 0x00000017171d7220 */ /* 0x000fc80000400000 */
[----:B------:R-:W-:-:S04]  /*4d40*/  FFMA.FTZ R37, R29, R37, -0.052303962409496307373 ;  /* 0xbd563cae1d257423 */ /* 0x000fc80000010025 */
[----:B------:R-:W-:-:S04]  /*4d50*/  FFMA.FTZ R37, R29, R37, 0.1331529766321182251 ;  /* 0x3e0859411d257423 */ /* 0x000fc80000010025 */
[----:B------:R-:W-:-:S04]  /*4d60*/  FFMA.FTZ R37, R29, R37, -0.33332768082618713379 ;  /* 0xbeaaa9ed1d257423 */ /* 0x000fc80000010025 */
[----:B------:R-:W-:-:S04]  /*4d70*/  FFMA.FTZ R37, R29, R37, RZ ;  /* 0x000000251d257223 */ /* 0x000fc800000100ff */
[----:B------:R-:W-:-:S03]  /*4d80*/  FFMA.FTZ R23, R23, R37, R23 ;  /* 0x0000002517177223 */ /* 0x000fc60000010017 */
.L_x_93:
[----:B0-----:R-:W-:Y:S05]  /*4d90*/  BSYNC B0 ;  /* 0x0000000000007941 */ /* 0x001fea0003800000 */
.L_x_91:
        /* <DEDUP_REMOVED lines=21> */
.L_x_95:
[----:B------:R-:W-:Y:S01]  /*4ef0*/  MOV R37, 0x3c80f082 ;  /* 0x3c80f08200257802 */ /* 0x000fe20000000f00 */
[----:B------:R-:W-:-:S04]  /*4f00*/  FMUL R36, R22, R22 ;  /* 0x0000001616247220 */ /* 0x000fc80000400000 */
[----:B------:R-:W-:-:S04]  /*4f10*/  FFMA.FTZ R37, R36, R37, -0.052303962409496307373 ;  /* 0xbd563cae24257423 */ /* 0x000fc80000010025 */
[----:B------:R-:W-:-:S04]  /*4f20*/  FFMA.FTZ R37, R36, R37, 0.1331529766321182251 ;  /* 0x3e08594124257423 */ /* 0x000fc80000010025 */
[----:B------:R-:W-:-:S04]  /*4f30*/  FFMA.FTZ R37, R36, R37, -0.33332768082618713379 ;  /* 0xbeaaa9ed24257423 */ /* 0x000fc80000010025 */
[----:B------:R-:W-:-:S04]  /*4f40*/  FFMA.FTZ R37, R36, R37, RZ ;  /* 0x0000002524257223 */ /* 0x000fc800000100ff */
[----:B------:R-:W-:-:S03]  /*4f50*/  FFMA.FTZ R22, R22, R37, R22 ;  /* 0x0000002516167223 */ /* 0x000fc60000010016 */
.L_x_96:
[----:B0-----:R-:W-:Y:S05]  /*4f60*/  BSYNC B0 ;  /* 0x0000000000007941 */ /* 0x001fea0003800000 */
.L_x_94:
        /* <DEDUP_REMOVED lines=21> */
.L_x_98:
[----:B------:R-:W-:Y:S01]  /*50c0*/  MOV R37, 0x3c80f082 ;  /* 0x3c80f08200257802 */ /* 0x000fe20000000f00 */
[----:B------:R-:W-:-:S04]  /*50d0*/  FMUL R36, R28, R28 ;  /* 0x0000001c1c247220 */ /* 0x000fc80000400000 */
[----:B------:R-:W-:-:S04]  /*50e0*/  FFMA.FTZ R37, R36, R37, -0.052303962409496307373 ;  /* 0xbd563cae24257423 */ /* 0x000fc80000010025 */
[----:B------:R-:W-:-:S04]  /*50f0*/  FFMA.FTZ R37, R36, R37, 0.1331529766321182251 ;  /* 0x3e08594124257423 */ /* 0x000fc80000010025 */
[----:B------:R-:W-:-:S04]  /*5100*/  FFMA.FTZ R37, R36, R37, -0.33332768082618713379 ;  /* 0xbeaaa9ed24257423 */ /* 0x000fc80000010025 */
[----:B------:R-:W-:-:S04]  /*5110*/  FFMA.FTZ R37, R36, R37, RZ ;  /* 0x0000002524257223 */ /* 0x000fc800000100ff */
[----:B------:R-:W-:-:S03]  /*5120*/  FFMA.FTZ R28, R28, R37, R28 ;  /* 0x000000251c1c7223 */ /* 0x000fc6000001001c */
.L_x_99:
[----:B0-----:R-:W-:Y:S05]  /*5130*/  BSYNC B0 ;  /* 0x0000000000007941 */ /* 0x001fea0003800000 */
.L_x_97:
        /* <DEDUP_REMOVED lines=21> */
.L_x_101:
[----:B------:R-:W-:Y:S01]  /*5290*/  MOV R37, 0x3c80f082 ;  /* 0x3c80f08200257802 */ /* 0x000fe20000000f00 */
[----:B------:R-:W-:-:S04]  /*52a0*/  FMUL R36, R29, R29 ;  /* 0x0000001d1d247220 */ /* 0x000fc80000400000 */
[----:B------:R-:W-:-:S04]  /*52b0*/  FFMA.FTZ R37, R36, R37, -0.052303962409496307373 ;  /* 0xbd563cae24257423 */ /* 0x000fc80000010025 */
[----:B------:R-:W-:-:S04]  /*52c0*/  FFMA.FTZ R37, R36, R37, 0.1331529766321182251 ;  /* 0x3e08594124257423 */ /* 0x000fc80000010025 */
[----:B------:R-:W-:-:S04]  /*52d0*/  FFMA.FTZ R37, R36, R37, -0.33332768082618713379 ;  /* 0xbeaaa9ed24257423 */ /* 0x000fc80000010025 */
[----:B------:R-:W-:-:S04]  /*52e0*/  FFMA.FTZ R37, R36, R37, RZ ;  /* 0x0000002524257223 */ /* 0x000fc800000100ff */
[----:B------:R-:W-:-:S03]  /*52f0*/  FFMA.FTZ R29, R29, R37, R29 ;  /* 0x000000251d1d7223 */ /* 0x000fc6000001001d */
.L_x_102:
[----:B0-----:R-:W-:Y:S05]  /*5300*/  BSYNC B0 ;  /* 0x0000000000007941 */ /* 0x001fea0003800000 */
.L_x_100:
        /* <DEDUP_REMOVED lines=21> */
.L_x_104:
[----:B------:R-:W-:Y:S01]  /*5460*/  MOV R37, 0x3c80f082 ;  /* 0x3c80f08200257802 */ /* 0x000fe20000000f00 */
[----:B------:R-:W-:-:S04]  /*5470*/  FMUL R36, R35, R35 ;  /* 0x0000002323247220 */ /* 0x000fc80000400000 */
[----:B------:R-:W-:-:S04]  /*5480*/  FFMA.FTZ R37, R36, R37, -0.052303962409496307373 ;  /* 0xbd563cae24257423 */ /* 0x000fc80000010025 */
[----:B------:R-:W-:-:S04]  /*5490*/  FFMA.FTZ R37, R36, R37, 0.1331529766321182251 ;  /* 0x3e08594124257423 */ /* 0x000fc80000010025 */
[----:B------:R-:W-:-:S04]  /*54a0*/  FFMA.FTZ R37, R36, R37, -0.33332768082618713379 ;  /* 0xbeaaa9ed24257423 */ /* 0x000fc80000010025 */
[----:B------:R-:W-:-:S04]  /*54b0*/  FFMA.FTZ R37, R36, R37, RZ ;  /* 0x0000002524257223 */ /* 0x000fc800000100ff */
[----:B------:R-:W-:-:S03]  /*54c0*/  FFMA.FTZ R35, R35, R37, R35 ;  /* 0x0000002523237223 */ /* 0x000fc60000010023 */
.L_x_105:
[----:B0-----:R-:W-:Y:S05]  /*54d0*/  BSYNC B0 ;  /* 0x0000000000007941 */ /* 0x001fea0003800000 */
.L_x_103:
        /* <DEDUP_REMOVED lines=21> */
.L_x_107:
[----:B------:R-:W-:Y:S01]  /*5630*/  MOV R37, 0x3c80f082 ;  /* 0x3c80f08200257802 */ /* 0x000fe20000000f00 */
[----:B------:R-:W-:-:S04]  /*5640*/  FMUL R36, R34, R34 ;  /* 0x0000002222247220 */ /* 0x000fc80000400000 */
[----:B------:R-:W-:-:S04]  /*5650*/  FFMA.FTZ R37, R36, R37, -0.052303962409496307373 ;  /* 0xbd563cae24257423 */ /* 0x000fc80000010025 */
[----:B------:R-:W-:-:S04]  /*5660*/  FFMA.FTZ R37, R36, R37, 0.1331529766321182251 ;  /* 0x3e08594124257423 */ /* 0x000fc80000010025 */
[----:B------:R-:W-:-:S04]  /*5670*/  FFMA.FTZ R37, R36, R37, -0.33332768082618713379 ;  /* 0xbeaaa9ed24257423 */ /* 0x000fc80000010025 */
[----:B------:R-:W-:-:S04]  /*5680*/  FFMA.FTZ R37, R36, R37, RZ ;  /* 0x0000002524257223 */ /* 0x000fc800000100ff */
[----:B------:R-:W-:-:S03]  /*5690*/  FFMA.FTZ R34, R34, R37, R34 ;  /* 0x0000002522227223 */ /* 0x000fc60000010022 */
.L_x_108:
[----:B0-----:R-:W-:Y:S05]  /*56a0*/  BSYNC B0 ;  /* 0x0000000000007941 */ /* 0x001fea0003800000 */
.L_x_106:
        /* <DEDUP_REMOVED lines=21> */
.L_x_110:
[----:B------:R-:W-:Y:S01]  /*5800*/  MOV R37, 0x3c80f082 ;  /* 0x3c80f08200257802 */ /* 0x000fe20000000f00 */
[----:B------:R-:W-:-:S04]  /*5810*/  FMUL R36, R33, R33 ;  /* 0x0000002121247220 */ /* 0x000fc80000400000 */
[----:B------:R-:W-:-:S04]  /*5820*/  FFMA.FTZ R37, R36, R37, -0.052303962409496307373 ;  /* 0xbd563cae24257423 */ /* 0x000fc80000010025 */
[----:B------:R-:W-:-:S04]  /*5830*/  FFMA.FTZ R37, R36, R37, 0.1331529766321182251 ;  /* 0x3e08594124257423 */ /* 0x000fc80000010025 */
[----:B------:R-:W-:-:S04]  /*5840*/  FFMA.FTZ R37, R36, R37, -0.33332768082618713379 ;  /* 0xbeaaa9ed24257423 */ /* 0x000fc80000010025 */
[----:B------:R-:W-:-:S04]  /*5850*/  FFMA.FTZ R37, R36, R37, RZ ;  /* 0x0000002524257223 */ /* 0x000fc800000100ff */
[----:B------:R-:W-:-:S03]  /*5860*/  FFMA.FTZ R33, R33, R37, R33 ;  /* 0x0000002521217223 */ /* 0x000fc60000010021 */
.L_x_111:
[----:B0-----:R-:W-:Y:S05]  /*5870*/  BSYNC B0 ;  /* 0x0000000000007941 */ /* 0x001fea0003800000 */
.L_x_109:
        /* <DEDUP_REMOVED lines=21> */
.L_x_113:
[----:B------:R-:W-:Y:S01]  /*59d0*/  MOV R37, 0x3c80f082 ;  /* 0x3c80f08200257802 */ /* 0x000fe20000000f00 */
[----:B------:R-:W-:-:S04]  /*59e0*/  FMUL R36, R32, R32 ;  /* 0x0000002020247220 */ /* 0x000fc80000400000 */
[----:B------:R-:W-:-:S04]  /*59f0*/  FFMA.FTZ R37, R36, R37, -0.052303962409496307373 ;  /* 0xbd563cae24257423 */ /* 0x000fc80000010025 */
[----:B------:R-:W-:-:S04]  /*5a00*/  FFMA.FTZ R37, R36, R37, 0.1331529766321182251 ;  /* 0x3e08594124257423 */ /* 0x000fc80000010025 */
[----:B------:R-:W-:-:S04]  /*5a10*/  FFMA.FTZ R37, R36, R37, -0.33332768082618713379 ;  /* 0xbeaaa9ed24257423 */ /* 0x000fc80000010025 */
[----:B------:R-:W-:-:S04]  /*5a20*/  FFMA.FTZ R37, R36, R37, RZ ;  /* 0x0000002524257223 */ /* 0x000fc800000100ff */
[----:B------:R-:W-:-:S03]  /*5a30*/  FFMA.FTZ R32, R32, R37, R32 ;  /* 0x0000002520207223 */ /* 0x000fc60000010020 */
.L_x_114:
[----:B0-----:R-:W-:Y:S05]  /*5a40*/  BSYNC B0 ;  /* 0x0000000000007941 */ /* 0x001fea0003800000 */
.L_x_112:
        /* <DEDUP_REMOVED lines=21> */
.L_x_116:
[----:B------:R-:W-:Y:S01]  /*5ba0*/  MOV R45, 0x3c80f082 ;  /* 0x3c80f082002d7802 */ /* 0x000fe20000000f00 */
[----:B------:R-:W-:-:S04]  /*5bb0*/  FMUL R37, R31, R31 ;  /* 0x0000001f1f257220 */ /* 0x000fc80000400000 */
[----:B------:R-:W-:-:S04]  /*5bc0*/  FFMA.FTZ R45, R37, R45, -0.052303962409496307373 ;  /* 0xbd563cae252d7423 */ /* 0x000fc8000001002d */
[----:B------:R-:W-:-:S04]  /*5bd0*/  FFMA.FTZ R45, R37, R45, 0.1331529766321182251 ;  /* 0x3e085941252d7423 */ /* 0x000fc8000001002d */
[----:B------:R-:W-:-:S04]  /*5be0*/  FFMA.FTZ R45, R37, R45, -0.33332768082618713379 ;  /* 0xbeaaa9ed252d7423 */ /* 0x000fc8000001002d */
[----:B------:R-:W-:-:S04]  /*5bf0*/  FFMA.FTZ R45, R37, R45, RZ ;  /* 0x0000002d252d7223 */ /* 0x000fc800000100ff */
[----:B------:R-:W-:-:S03]  /*5c00*/  FFMA.FTZ R31, R31, R45, R31 ;  /* 0x0000002d1f1f7223 */ /* 0x000fc6000001001f */
.L_x_117:
[----:B0-----:R-:W-:Y:S05]  /*5c10*/  BSYNC B0 ;  /* 0x0000000000007941 */ /* 0x001fea0003800000 */
.L_x_115:
        /* <DEDUP_REMOVED lines=21> */
.L_x_119:
[----:B------:R-:W-:Y:S01]  /*5d70*/  MOV R45, 0x3c80f082 ;  /* 0x3c80f082002d7802 */ /* 0x000fe20000000f00 */
[----:B------:R-:W-:-:S04]  /*5d80*/  FMUL R44, R30, R30 ;  /* 0x0000001e1e2c7220 */ /* 0x000fc80000400000 */
[----:B------:R-:W-:-:S04]  /*5d90*/  FFMA.FTZ R45, R44, R45, -0.052303962409496307373 ;  /* 0xbd563cae2c2d7423 */ /* 0x000fc8000001002d */
[----:B------:R-:W-:-:S04]  /*5da0*/  FFMA.FTZ R45, R44, R45, 0.1331529766321182251 ;  /* 0x3e0859412c2d7423 */ /* 0x000fc8000001002d */
[----:B------:R-:W-:-:S04]  /*5db0*/  FFMA.FTZ R45, R44, R45, -0.33332768082618713379 ;  /* 0xbeaaa9ed2c2d7423 */ /* 0x000fc8000001002d */
[----:B------:R-:W-:-:S04]  /*5dc0*/  FFMA.FTZ R45, R44, R45, RZ ;  /* 0x0000002d2c2d7223 */ /* 0x000fc800000100ff */
[----:B------:R-:W-:-:S03]  /*5dd0*/  FFMA.FTZ R30, R30, R45, R30 ;  /* 0x0000002d1e1e7223 */ /* 0x000fc6000001001e */
.L_x_120:
[----:B0-----:R-:W-:Y:S05]  /*5de0*/  BSYNC B0 ;  /* 0x0000000000007941 */ /* 0x001fea0003800000 */
.L_x_118:
        /* <DEDUP_REMOVED lines=21> */
.L_x_122:
[----:B------:R-:W-:Y:S01]  /*5f40*/  MOV R45, 0x3c80f082 ;  /* 0x3c80f082002d7802 */ /* 0x000fe20000000f00 */
[----:B------:R-:W-:-:S04]  /*5f50*/  FMUL R44, R36, R36 ;  /* 0x00000024242c7220 */ /* 0x000fc80000400000 */
[----:B------:R-:W-:-:S04]  /*5f60*/  FFMA.FTZ R45, R44, R45, -0.052303962409496307373 ;  /* 0xbd563cae2c2d7423 */ /* 0x000fc8000001002d */
[----:B------:R-:W-:-:S04]  /*5f70*/  FFMA.FTZ R45, R44, R45, 0.1331529766321182251 ;  /* 0x3e0859412c2d7423 */ /* 0x000fc8000001002d */
[----:B------:R-:W-:-:S04]  /*5f80*/  FFMA.FTZ R45, R44, R45, -0.33332768082618713379 ;  /* 0xbeaaa9ed2c2d7423 */ /* 0x000fc8000001002d */
[----:B------:R-:W-:-:S04]  /*5f90*/  FFMA.FTZ R45, R44, R45, RZ ;  /* 0x0000002d2c2d7223 */ /* 0x000fc800000100ff */
[----:B------:R-:W-:-:S03]  /*5fa0*/  FFMA.FTZ R36, R36, R45, R36 ;  /* 0x0000002d24247223 */ /* 0x000fc60000010024 */
.L_x_123:
[----:B0-----:R-:W-:Y:S05]  /*5fb0*/  BSYNC B0 ;  /* 0x0000000000007941 */ /* 0x001fea0003800000 */
.L_x_121:
        /* <DEDUP_REMOVED lines=21> */
.L_x_125:
[----:B------:R-:W-:Y:S01]  /*6110*/  MOV R45, 0x3c80f082 ;  /* 0x3c80f082002d7802 */ /* 0x000fe20000000f00 */
[----:B------:R-:W-:-:S04]  /*6120*/  FMUL R44, R37, R37 ;  /* 0x00000025252c7220 */ /* 0x000fc80000400000 */
[----:B------:R-:W-:-:S04]  /*6130*/  FFMA.FTZ R45, R44, R45, -0.052303962409496307373 ;  /* 0xbd563cae2c2d7423 */ /* 0x000fc8000001002d */
[----:B------:R-:W-:-:S04]  /*6140*/  FFMA.FTZ R45, R44, R45, 0.1331529766321182251 ;  /* 0x3e0859412c2d7423 */ /* 0x000fc8000001002d */
[----:B------:R-:W-:-:S04]  /*6150*/  FFMA.FTZ R45, R44, R45, -0.33332768082618713379 ;  /* 0xbeaaa9ed2c2d7423 */ /* 0x000fc8000001002d */
[----:B------:R-:W-:-:S04]  /*6160*/  FFMA.FTZ R45, R44, R45, RZ ;  /* 0x0000002d2c2d7223 */ /* 0x000fc800000100ff */
[----:B------:R-:W-:-:S03]  /*6170*/  FFMA.FTZ R37, R37, R45, R37 ;  /* 0x0000002d25257223 */ /* 0x000fc60000010025 */
.L_x_126:
[----:B0-----:R-:W-:Y:S05]  /*6180*/  BSYNC B0 ;  /* 0x0000000000007941 */ /* 0x001fea0003800000 */
.L_x_124:
        /* <DEDUP_REMOVED lines=21> */
.L_x_128:
[----:B------:R-:W-:Y:S01]  /*62e0*/  MOV R45, 0x3c80f082 ;  /* 0x3c80f082002d7802 */ /* 0x000fe20000000f00 */
[----:B------:R-:W-:-:S04]  /*62f0*/  FMUL R44, R43, R43 ;  /* 0x0000002b2b2c7220 */ /* 0x000fc80000400000 */
[----:B------:R-:W-:-:S04]  /*6300*/  FFMA.FTZ R45, R44, R45, -0.052303962409496307373 ;  /* 0xbd563cae2c2d7423 */ /* 0x000fc8000001002d */
[----:B------:R-:W-:-:S04]  /*6310*/  FFMA.FTZ R45, R44, R45, 0.1331529766321182251 ;  /* 0x3e0859412c2d7423 */ /* 0x000fc8000001002d */
[----:B------:R-:W-:-:S04]  /*6320*/  FFMA.FTZ R45, R44, R45, -0.33332768082618713379 ;  /* 0xbeaaa9ed2c2d7423 */ /* 0x000fc8000001002d */
[----:B------:R-:W-:-:S04]  /*6330*/  FFMA.FTZ R45, R44, R45, RZ ;  /* 0x0000002d2c2d7223 */ /* 0x000fc800000100ff */
[----:B------:R-:W-:-:S03]  /*6340*/  FFMA.FTZ R43, R43, R45, R43 ;  /* 0x0000002d2b2b7223 */ /* 0x000fc6000001002b */
.L_x_129:
[----:B0-----:R-:W-:Y:S05]  /*6350*/  BSYNC B0 ;  /* 0x0000000000007941 */ /* 0x001fea0003800000 */
.L_x_127:
        /* <DEDUP_REMOVED lines=21> */
.L_x_131:
[----:B------:R-:W-:Y:S01]  /*64b0*/  MOV R45, 0x3c80f082 ;  /* 0x3c80f082002d7802 */ /* 0x000fe20000000f00 */
[----:B------:R-:W-:-:S04]  /*64c0*/  FMUL R44, R42, R42 ;  /* 0x0000002a2a2c7220 */ /* 0x000fc80000400000 */
[----:B------:R-:W-:-:S04]  /*64d0*/  FFMA.FTZ R45, R44, R45, -0.052303962409496307373 ;  /* 0xbd563cae2c2d7423 */ /* 0x000fc8000001002d */
[----:B------:R-:W-:-:S04]  /*64e0*/  FFMA.FTZ R45, R44, R45, 0.1331529766321182251 ;  /* 0x3e0859412c2d7423 */ /* 0x000fc8000001002d */
[----:B------:R-:W-:-:S04]  /*64f0*/  FFMA.FTZ R45, R44, R45, -0.33332768082618713379 ;  /* 0xbeaaa9ed2c2d7423 */ /* 0x000fc8000001002d */
[----:B------:R-:W-:-:S04]  /*6500*/  FFMA.FTZ R45, R44, R45, RZ ;  /* 0x0000002d2c2d7223 */ /* 0x000fc800000100ff */
[----:B------:R-:W-:-:S03]  /*6510*/  FFMA.FTZ R42, R42, R45, R42 ;  /* 0x0000002d2a2a7223 */ /* 0x000fc6000001002a */
.L_x_132:
[----:B0-----:R-:W-:Y:S05]  /*6520*/  BSYNC B0 ;  /* 0x0000000000007941 */ /* 0x001fea0003800000 */
.L_x_130:
        /* <DEDUP_REMOVED lines=21> */
.L_x_134:
[----:B------:R-:W-:Y:S01]  /*6680*/  MOV R45, 0x3c80f082 ;  /* 0x3c80f082002d7802 */ /* 0x000fe20000000f00 */
[----:B------:R-:W-:-:S04]  /*6690*/  FMUL R44, R41, R41 ;  /* 0x00000029292c7220 */ /* 0x000fc80000400000 */
[----:B------:R-:W-:-:S04]  /*66a0*/  FFMA.FTZ R45, R44, R45, -0.052303962409496307373 ;  /* 0xbd563cae2c2d7423 */ /* 0x000fc8000001002d */
[----:B------:R-:W-:-:S04]  /*66b0*/  FFMA.FTZ R45, R44, R45, 0.1331529766321182251 ;  /* 0x3e0859412c2d7423 */ /* 0x000fc8000001002d */
[----:B------:R-:W-:-:S04]  /*66c0*/  FFMA.FTZ R45, R44, R45, -0.33332768082618713379 ;  /* 0xbeaaa9ed2c2d7423 */ /* 0x000fc8000001002d */
[----:B------:R-:W-:-:S04]  /*66d0*/  FFMA.FTZ R45, R44, R45, RZ ;  /* 0x0000002d2c2d7223 */ /* 0x000fc800000100ff */
[----:B------:R-:W-:-:S03]  /*66e0*/  FFMA.FTZ R41, R41, R45, R41 ;  /* 0x0000002d29297223 */ /* 0x000fc60000010029 */
.L_x_135:
[----:B0-----:R-:W-:Y:S05]  /*66f0*/  BSYNC B0 ;  /* 0x0000000000007941 */ /* 0x001fea0003800000 */
.L_x_133:
        /* <DEDUP_REMOVED lines=21> */
.L_x_137:
[----:B------:R-:W-:Y:S01]  /*6850*/  MOV R45, 0x3c80f082 ;  /* 0x3c80f082002d7802 */ /* 0x000fe20000000f00 */
[----:B------:R-:W-:-:S04]  /*6860*/  FMUL R44, R40, R40 ;  /* 0x00000028282c7220 */ /* 0x000fc80000400000 */
[----:B------:R-:W-:-:S04]  /*6870*/  FFMA.FTZ R45, R44, R45, -0.052303962409496307373 ;  /* 0xbd563cae2c2d7423 */ /* 0x000fc8000001002d */
[----:B------:R-:W-:-:S04]  /*6880*/  FFMA.FTZ R45, R44, R45, 0.1331529766321182251 ;  /* 0x3e0859412c2d7423 */ /* 0x000fc8000001002d */
[----:B------:R-:W-:-:S04]  /*6890*/  FFMA.FTZ R45, R44, R45, -0.33332768082618713379 ;  /* 0xbeaaa9ed2c2d7423 */ /* 0x000fc8000001002d */
[----:B------:R-:W-:-:S04]  /*68a0*/  FFMA.FTZ R45, R44, R45, RZ ;  /* 0x0000002d2c2d7223 */ /* 0x000fc800000100ff */
[----:B------:R-:W-:-:S03]  /*68b0*/  FFMA.FTZ R40, R40, R45, R40 ;  /* 0x0000002d28287223 */ /* 0x000fc60000010028 */
.L_x_138:
[----:B0-----:R-:W-:Y:S05]  /*68c0*/  BSYNC B0 ;  /* 0x0000000000007941 */ /* 0x001fea0003800000 */
.L_x_136:
        /* <DEDUP_REMOVED lines=21> */
.L_x_140:
[----:B------:R-:W-:Y:S01]  /*6a20*/  MOV R53, 0x3c80f082 ;  /* 0x3c80f08200357802 */ /* 0x000fe20000000f00 */
[----:B------:R-:W-:-:S04]  /*6a30*/  FMUL R45, R39, R39 ;  /* 0x00000027272d7220 */ /* 0x000fc80000400000 */
[----:B------:R-:W-:-:S04]  /*6a40*/  FFMA.FTZ R53, R45, R53, -0.052303962409496307373 ;  /* 0xbd563cae2d357423 */ /* 0x000fc80000010035 */
[----:B------:R-:W-:-:S04]  /*6a50*/  FFMA.FTZ R53, R45, R53, 0.1331529766321182251 ;  /* 0x3e0859412d357423 */ /* 0x000fc80000010035 */
[----:B------:R-:W-:-:S04]  /*6a60*/  FFMA.FTZ R53, R45, R53, -0.33332768082618713379 ;  /* 0xbeaaa9ed2d357423 */ /* 0x000fc80000010035 */
[----:B------:R-:W-:-:S04]  /*6a70*/  FFMA.FTZ R53, R45, R53, RZ ;  /* 0x000000352d357223 */ /* 0x000fc800000100ff */
[----:B------:R-:W-:-:S03]  /*6a80*/  FFMA.FTZ R39, R39, R53, R39 ;  /* 0x0000003527277223 */ /* 0x000fc60000010027 */
.L_x_141:
[----:B0-----:R-:W-:Y:S05]  /*6a90*/  BSYNC B0 ;  /* 0x0000000000007941 */ /* 0x001fea0003800000 */
.L_x_139:
        /* <DEDUP_REMOVED lines=21> */
.L_x_143:
[----:B------:R-:W-:Y:S01]  /*6bf0*/  MOV R53, 0x3c80f082 ;  /* 0x3c80f08200357802 */ /* 0x000fe20000000f00 */
[----:B------:R-:W-:-:S04]  /*6c00*/  FMUL R52, R38, R38 ;  /* 0x0000002626347220 */ /* 0x000fc80000400000 */
[----:B------:R-:W-:-:S04]  /*6c10*/  FFMA.FTZ R53, R52, R53, -0.052303962409496307373 ;  /* 0xbd563cae34357423 */ /* 0x000fc80000010035 */
[----:B------:R-:W-:-:S04]  /*6c20*/  FFMA.FTZ R53, R52, R53, 0.1331529766321182251 ;  /* 0x3e08594134357423 */ /* 0x000fc80000010035 */
[----:B------:R-:W-:-:S04]  /*6c30*/  FFMA.FTZ R53, R52, R53, -0.33332768082618713379 ;  /* 0xbeaaa9ed34357423 */ /* 0x000fc80000010035 */
[----:B------:R-:W-:-:S04]  /*6c40*/  FFMA.FTZ R53, R52, R53, RZ ;  /* 0x0000003534357223 */ /* 0x000fc800000100ff */
[----:B------:R-:W-:-:S03]  /*6c50*/  FFMA.FTZ R38, R38, R53, R38 ;  /* 0x0000003526267223 */ /* 0x000fc60000010026 */
.L_x_144:
[----:B0-----:R-:W-:Y:S05]  /*6c60*/  BSYNC B0 ;  /* 0x0000000000007941 */ /* 0x001fea0003800000 */
.L_x_142:
        /* <DEDUP_REMOVED lines=21> */
.L_x_146:
[----:B------:R-:W-:Y:S01]  /*6dc0*/  MOV R53, 0x3c80f082 ;  /* 0x3c80f08200357802 */ /* 0x000fe20000000f00 */
[----:B------:R-:W-:-:S04]  /*6dd0*/  FMUL R52, R44, R44 ;  /* 0x0000002c2c347220 */ /* 0x000fc80000400000 */
[----:B------:R-:W-:-:S04]  /*6de0*/  FFMA.FTZ R53, R52, R53, -0.052303962409496307373 ;  /* 0xbd563cae34357423 */ /* 0x000fc80000010035 */
[----:B------:R-:W-:-:S04]  /*6df0*/  FFMA.FTZ R53, R52, R53, 0.1331529766321182251 ;  /* 0x3e08594134357423 */ /* 0x000fc80000010035 */
[----:B------:R-:W-:-:S04]  /*6e00*/  FFMA.FTZ R53, R52, R53, -0.33332768082618713379 ;  /* 0xbeaaa9ed34357423 */ /* 0x000fc80000010035 */
[----:B------:R-:W-:-:S04]  /*6e10*/  FFMA.FTZ R53, R52, R53, RZ ;  /* 0x0000003534357223 */ /* 0x000fc800000100ff */
[----:B------:R-:W-:-:S03]  /*6e20*/  FFMA.FTZ R44, R44, R53, R44 ;  /* 0x000000352c2c7223 */ /* 0x000fc6000001002c */
.L_x_147:
[----:B0-----:R-:W-:Y:S05]  /*6e30*/  BSYNC B0 ;  /* 0x0000000000007941 */ /* 0x001fea0003800000 */
.L_x_145:
        /* <DEDUP_REMOVED lines=21> */
.L_x_149:
[----:B------:R-:W-:Y:S01]  /*6f90*/  MOV R53, 0x3c80f082 ;  /* 0x3c80f08200357802 */ /* 0x000fe20000000f00 */
[----:B------:R-:W-:-:S04]  /*6fa0*/  FMUL R52, R45, R45 ;  /* 0x0000002d2d347220 */ /* 0x000fc80000400000 */
[----:B------:R-:W-:-:S04]  /*6fb0*/  FFMA.FTZ R53, R52, R53, -0.052303962409496307373 ;  /* 0xbd563cae34357423 */ /* 0x000fc80000010035 */
[----:B------:R-:W-:-:S04]  /*6fc0*/  FFMA.FTZ R53, R52, R53, 0.1331529766321182251 ;  /* 0x3e08594134357423 */ /* 0x000fc80000010035 */
[----:B------:R-:W-:-:S04]  /*6fd0*/  FFMA.FTZ R53, R52, R53, -0.33332768082618713379 ;  /* 0xbeaaa9ed34357423 */ /* 0x000fc80000010035 */
[----:B------:R-:W-:-:S04]  /*6fe0*/  FFMA.FTZ R53, R52, R53, RZ ;  /* 0x0000003534357223 */ /* 0x000fc800000100ff */
[----:B------:R-:W-:-:S03]  /*6ff0*/  FFMA.FTZ R45, R45, R53, R45 ;  /* 0x000000352d2d7223 */ /* 0x000fc6000001002d */
.L_x_150:
[----:B0-----:R-:W-:Y:S05]  /*7000*/  BSYNC B0 ;  /* 0x0000000000007941 */ /* 0x001fea0003800000 */
.L_x_148:
        /* <DEDUP_REMOVED lines=21> */
.L_x_152:
[----:B------:R-:W-:Y:S01]  /*7160*/  MOV R53, 0x3c80f082 ;  /* 0x3c80f08200357802 */ /* 0x000fe20000000f00 */
[----:B------:R-:W-:-:S04]  /*7170*/  FMUL R52, R51, R51 ;  /* 0x0000003333347220 */ /* 0x000fc80000400000 */
[----:B------:R-:W-:-:S04]  /*7180*/  FFMA.FTZ R53, R52, R53, -0.052303962409496307373 ;  /* 0xbd563cae34357423 */ /* 0x000fc80000010035 */
[----:B------:R-:W-:-:S04]  /*7190*/  FFMA.FTZ R53, R52, R53, 0.1331529766321182251 ;  /* 0x3e08594134357423 */ /* 0x000fc80000010035 */
[----:B------:R-:W-:-:S04]  /*71a0*/  FFMA.FTZ R53, R52, R53, -0.33332768082618713379 ;  /* 0xbeaaa9ed34357423 */ /* 0x000fc80000010035 */
[----:B------:R-:W-:-:S04]  /*71b0*/  FFMA.FTZ R53, R52, R53, RZ ;  /* 0x0000003534357223 */ /* 0x000fc800000100ff */
[----:B------:R-:W-:-:S03]  /*71c0*/  FFMA.FTZ R51, R51, R53, R51 ;  /* 0x0000003533337223 */ /* 0x000fc60000010033 */
.L_x_153:
[----:B0-----:R-:W-:Y:S05]  /*71d0*/  BSYNC B0 ;  /* 0x0000000000007941 */ /* 0x001fea0003800000 */
.L_x_151:
        /* <DEDUP_REMOVED lines=21> */
.L_x_155:
[----:B------:R-:W-:Y:S01]  /*7330*/  MOV R53, 0x3c80f082 ;  /* 0x3c80f08200357802 */ /* 0x000fe20000000f00 */
[----:B------:R-:W-:-:S04]  /*7340*/  FMUL R52, R50, R50 ;  /* 0x0000003232347220 */ /* 0x000fc80000400000 */
[----:B------:R-:W-:-:S04]  /*7350*/  FFMA.FTZ R53, R52, R53, -0.052303962409496307373 ;  /* 0xbd563cae34357423 */ /* 0x000fc80000010035 */
[----:B------:R-:W-:-:S04]  /*7360*/  FFMA.FTZ R53, R52, R53, 0.1331529766321182251 ;  /* 0x3e08594134357423 */ /* 0x000fc80000010035 */
[----:B------:R-:W-:-:S04]  /*7370*/  FFMA.FTZ R53, R52, R53, -0.33332768082618713379 ;  /* 0xbeaaa9ed34357423 */ /* 0x000fc80000010035 */
[----:B------:R-:W-:-:S04]  /*7380*/  FFMA.FTZ R53, R52, R53, RZ ;  /* 0x0000003534357223 */ /* 0x000fc800000100ff */
[----:B------:R-:W-:-:S03]  /*7390*/  FFMA.FTZ R50, R50, R53, R50 ;  /* 0x0000003532327223 */ /* 0x000fc60000010032 */
.L_x_156:
[----:B0-----:R-:W-:Y:S05]  /*73a0*/  BSYNC B0 ;  /* 0x0000000000007941 */ /* 0x001fea0003800000 */
.L_x_154:
        /* <DEDUP_REMOVED lines=21> */
.L_x_158:
[----:B------:R-:W-:Y:S01]  /*7500*/  MOV R53, 0x3c80f082 ;  /* 0x3c80f08200357802 */ /* 0x000fe20000000f00 */
[----:B------:R-:W-:-:S04]  /*7510*/  FMUL R52, R49, R49 ;  /* 0x0000003131347220 */ /* 0x000fc80000400000 */
[----:B------:R-:W-:-:S04]  /*7520*/  FFMA.FTZ R53, R52, R53, -0.052303962409496307373 ;  /* 0xbd563cae34357423 */ /* 0x000fc80000010035 */
[----:B------:R-:W-:-:S04]  /*7530*/  FFMA.FTZ R53, R52, R53, 0.1331529766321182251 ;  /* 0x3e08594134357423 */ /* 0x000fc80000010035 */
[----:B------:R-:W-:-:S04]  /*7540*/  FFMA.FTZ R53, R52, R53, -0.33332768082618713379 ;  /* 0xbeaaa9ed34357423 */ /* 0x000fc80000010035 */
[----:B------:R-:W-:-:S04]  /*7550*/  FFMA.FTZ R53, R52, R53, RZ ;  /* 0x0000003534357223 */ /* 0x000fc800000100ff */
[----:B------:R-:W-:-:S03]  /*7560*/  FFMA.FTZ R49, R49, R53, R49 ;  /* 0x0000003531317223 */ /* 0x000fc60000010031 */
.L_x_159:
[----:B0-----:R-:W-:Y:S05]  /*7570*/  BSYNC B0 ;  /* 0x0000000000007941 */ /* 0x001fea0003800000 */
.L_x_157:
        /* <DEDUP_REMOVED lines=21> */
.L_x_161:
[----:B------:R-:W-:Y:S01]  /*76d0*/  MOV R53, 0x3c80f082 ;  /* 0x3c80f08200357802 */ /* 0x000fe20000000f00 */
[----:B------:R-:W-:-:S04]  /*76e0*/  FMUL R52, R48, R48 ;  /* 0x0000003030347220 */ /* 0x000fc80000400000 */
[----:B------:R-:W-:-:S04]  /*76f0*/  FFMA.FTZ R53, R52, R53, -0.052303962409496307373 ;  /* 0xbd563cae34357423 */ /* 0x000fc80000010035 */
[----:B------:R-:W-:-:S04]  /*7700*/  FFMA.FTZ R53, R52, R53, 0.1331529766321182251 ;  /* 0x3e08594134357423 */ /* 0x000fc80000010035 */
[----:B------:R-:W-:-:S04]  /*7710*/  FFMA.FTZ R53, R52, R53, -0.33332768082618713379 ;  /* 0xbeaaa9ed34357423 */ /* 0x000fc80000010035 */
[----:B------:R-:W-:-:S04]  /*7720*/  FFMA.FTZ R53, R52, R53, RZ ;  /* 0x0000003534357223 */ /* 0x000fc800000100ff */
[----:B------:R-:W-:-:S03]  /*7730*/  FFMA.FTZ R48, R48, R53, R48 ;  /* 0x0000003530307223 */ /* 0x000fc60000010030 */
.L_x_162:
[----:B0-----:R-:W-:Y:S05]  /*7740*/  BSYNC B0 ;  /* 0x0000000000007941 */ /* 0x001fea0003800000 */
.L_x_160:
        /* <DEDUP_REMOVED lines=21> */
.L_x_164:
[----:B------:R-:W-:Y:S01]  /*78a0*/  MOV R61, 0x3c80f082 ;  /* 0x3c80f082003d7802 */ /* 0x000fe20000000f00 */
[----:B------:R-:W-:-:S04]  /*78b0*/  FMUL R53, R47, R47 ;  /* 0x0000002f2f357220 */ /* 0x000fc80000400000 */
[----:B------:R-:W-:-:S04]  /*78c0*/  FFMA.FTZ R61, R53, R61, -0.052303962409496307373 ;  /* 0xbd563cae353d7423 */ /* 0x000fc8000001003d */
[----:B------:R-:W-:-:S04]  /*78d0*/  FFMA.FTZ R61, R53, R61, 0.1331529766321182251 ;  /* 0x3e085941353d7423 */ /* 0x000fc8000001003d */
[----:B------:R-:W-:-:S04]  /*78e0*/  FFMA.FTZ R61, R53, R61, -0.33332768082618713379 ;  /* 0xbeaaa9ed353d7423 */ /* 0x000fc8000001003d */
[----:B------:R-:W-:-:S04]  /*78f0*/  FFMA.FTZ R61, R53, R61, RZ ;  /* 0x0000003d353d7223 */ /* 0x000fc800000100ff */
[----:B------:R-:W-:-:S03]  /*7900*/  FFMA.FTZ R47, R47, R61, R47 ;  /* 0x0000003d2f2f7223 */ /* 0x000fc6000001002f */
.L_x_165:
[----:B0-----:R-:W-:Y:S05]  /*7910*/  BSYNC B0 ;  /* 0x0000000000007941 */ /* 0x001fea0003800000 */
.L_x_163:
        /* <DEDUP_REMOVED lines=21> */
.L_x_167:
[----:B------:R-:W-:Y:S01]  /*7a70*/  MOV R61, 0x3c80f082 ;  /* 0x3c80f082003d7802 */ /* 0x000fe20000000f00 */
[----:B------:R-:W-:-:S04]  /*7a80*/  FMUL R60, R46, R46 ;  /* 0x0000002e2e3c7220 */ /* 0x000fc80000400000 */
[----:B------:R-:W-:-:S04]  /*7a90*/  FFMA.FTZ R61, R60, R61, -0.052303962409496307373 ;  /* 0xbd563cae3c3d7423 */ /* 0x000fc8000001003d */
[----:B------:R-:W-:-:S04]  /*7aa0*/  FFMA.FTZ R61, R60, R61, 0.1331529766321182251 ;  /* 0x3e0859413c3d7423 */ /* 0x000fc8000001003d */
[----:B------:R-:W-:-:S04]  /*7ab0*/  FFMA.FTZ R61, R60, R61, -0.33332768082618713379 ;  /* 0xbeaaa9ed3c3d7423 */ /* 0x000fc8000001003d */
[----:B------:R-:W-:-:S04]  /*7ac0*/  FFMA.FTZ R61, R60, R61, RZ ;  /* 0x0000003d3c3d7223 */ /* 0x000fc800000100ff */
[----:B------:R-:W-:-:S03]  /*7ad0*/  FFMA.FTZ R46, R46, R61, R46 ;  /* 0x0000003d2e2e7223 */ /* 0x000fc6000001002e */
.L_x_168:
[----:B0-----:R-:W-:Y:S05]  /*7ae0*/  BSYNC B0 ;  /* 0x0000000000007941 */ /* 0x001fea0003800000 */
.L_x_166:
        /* <DEDUP_REMOVED lines=21> */
.L_x_170:
[----:B------:R-:W-:Y:S01]  /*7c40*/  MOV R61, 0x3c80f082 ;  /* 0x3c80f082003d7802 */ /* 0x000fe20000000f00 */
[----:B------:R-:W-:-:S04]  /*7c50*/  FMUL R60, R52, R52 ;  /* 0x00000034343c7220 */ /* 0x000fc80000400000 */
[----:B------:R-:W-:-:S04]  /*7c60*/  FFMA.FTZ R61, R60, R61, -0.052303962409496307373 ;  /* 0xbd563cae3c3d7423 */ /* 0x000fc8000001003d */
[----:B------:R-:W-:-:S04]  /*7c70*/  FFMA.FTZ R61, R60, R61, 0.1331529766321182251 ;  /* 0x3e0859413c3d7423 */ /* 0x000fc8000001003d */
[----:B------:R-:W-:-:S04]  /*7c80*/  FFMA.FTZ R61, R60, R61, -0.33332768082618713379 ;  /* 0xbeaaa9ed3c3d7423 */ /* 0x000fc8000001003d */
[----:B------:R-:W-:-:S04]  /*7c90*/  FFMA.FTZ R61, R60, R61, RZ ;  /* 0x0000003d3c3d7223 */ /* 0x000fc800000100ff */
[----:B------:R-:W-:-:S03]  /*7ca0*/  FFMA.FTZ R52, R52, R61, R52 ;  /* 0x0000003d34347223 */ /* 0x000fc60000010034 */
.L_x_171:
[----:B0-----:R-:W-:Y:S05]  /*7cb0*/  BSYNC B0 ;  /* 0x0000000000007941 */ /* 0x001fea0003800000 */
.L_x_169:
        /* <DEDUP_REMOVED lines=21> */
.L_x_173:
[----:B------:R-:W-:Y:S01]  /*7e10*/  MOV R61, 0x3c80f082 ;  /* 0x3c80f082003d7802 */ /* 0x000fe20000000f00 */
[----:B------:R-:W-:-:S04]  /*7e20*/  FMUL R60, R53, R53 ;  /* 0x00000035353c7220 */ /* 0x000fc80000400000 */
[----:B------:R-:W-:-:S04]  /*7e30*/  FFMA.FTZ R61, R60, R61, -0.052303962409496307373 ;  /* 0xbd563cae3c3d7423 */ /* 0x000fc8000001003d */
[----:B------:R-:W-:-:S04]  /*7e40*/  FFMA.FTZ R61, R60, R61, 0.1331529766321182251 ;  /* 0x3e0859413c3d7423 */ /* 0x000fc8000001003d */
[----:B------:R-:W-:-:S04]  /*7e50*/  FFMA.FTZ R61, R60, R61, -0.33332768082618713379 ;  /* 0xbeaaa9ed3c3d7423 */ /* 0x000fc8000001003d */
[----:B------:R-:W-:-:S04]  /*7e60*/  FFMA.FTZ R61, R60, R61, RZ ;  /* 0x0000003d3c3d7223 */ /* 0x000fc800000100ff */
[----:B------:R-:W-:-:S03]  /*7e70*/  FFMA.FTZ R53, R53, R61, R53 ;  /* 0x0000003d35357223 */ /* 0x000fc60000010035 */
.L_x_174:
[----:B0-----:R-:W-:Y:S05]  /*7e80*/  BSYNC B0 ;  /* 0x0000000000007941 */ /* 0x001fea0003800000 */
.L_x_172:
        /* <DEDUP_REMOVED lines=21> */
.L_x_176:
[----:B------:R-:W-:Y:S01]  /*7fe0*/  MOV R61, 0x3c80f082 ;  /* 0x3c80f082003d7802 */ /* 0x000fe20000000f00 */
[----:B------:R-:W-:-:S04]  /*7ff0*/  FMUL R60, R59, R59 ;  /* 0x0000003b3b3c7220 */ /* 0x000fc80000400000 */
[----:B------:R-:W-:-:S04]  /*8000*/  FFMA.FTZ R61, R60, R61, -0.052303962409496307373 ;  /* 0xbd563cae3c3d7423 */ /* 0x000fc8000001003d */
[----:B------:R-:W-:-:S04]  /*8010*/  FFMA.FTZ R61, R60, R61, 0.1331529766321182251 ;  /* 0x3e0859413c3d7423 */ /* 0x000fc8000001003d */
[----:B------:R-:W-:-:S04]  /*8020*/  FFMA.FTZ R61, R60, R61, -0.33332768082618713379 ;  /* 0xbeaaa9ed3c3d7423 */ /* 0x000fc8000001003d */
[----:B------:R-:W-:-:S04]  /*8030*/  FFMA.FTZ R61, R60, R61, RZ ;  /* 0x0000003d3c3d7223 */ /* 0x000fc800000100ff */
[----:B------:R-:W-:-:S03]  /*8040*/  FFMA.FTZ R59, R59, R61, R59 ;  /* 0x0000003d3b3b7223 */ /* 0x000fc6000001003b */
.L_x_177:
[----:B0-----:R-:W-:Y:S05]  /*8050*/  BSYNC B0 ;  /* 0x0000000000007941 */ /* 0x001fea0003800000 */
.L_x_175:
        /* <DEDUP_REMOVED lines=21> */
.L_x_179:
[----:B------:R-:W-:Y:S01]  /*81b0*/  MOV R61, 0x3c80f082 ;  /* 0x3c80f082003d7802 */ /* 0x000fe20000000f00 */
[----:B------:R-:W-:-:S04]  /*81c0*/  FMUL R60, R58, R58 ;  /* 0x0000003a3a3c7220 */ /* 0x000fc80000400000 */
[----:B------:R-:W-:-:S04]  /*81d0*/  FFMA.FTZ R61, R60, R61, -0.052303962409496307373 ;  /* 0xbd563cae3c3d7423 */ /* 0x000fc8000001003d */
[----:B------:R-:W-:-:S04]  /*81e0*/  FFMA.FTZ R61, R60, R61, 0.1331529766321182251 ;  /* 0x3e0859413c3d7423 */ /* 0x000fc8000001003d */
[----:B------:R-:W-:-:S04]  /*81f0*/  FFMA.FTZ R61, R60, R61, -0.33332768082618713379 ;  /* 0xbeaaa9ed3c3d7423 */ /* 0x000fc8000001003d */
[----:B------:R-:W-:-:S04]  /*8200*/  FFMA.FTZ R61, R60, R61, RZ ;  /* 0x0000003d3c3d7223 */ /* 0x000fc800000100ff */
[----:B------:R-:W-:-:S03]  /*8210*/  FFMA.FTZ R58, R58, R61, R58 ;  /* 0x0000003d3a3a7223 */ /* 0x000fc6000001003a */
.L_x_180:
[----:B0-----:R-:W-:Y:S05]  /*8220*/  BSYNC B0 ;  /* 0x0000000000007941 */ /* 0x001fea0003800000 */
.L_x_178:
        /* <DEDUP_REMOVED lines=21> */
.L_x_182:
[----:B------:R-:W-:Y:S01]  /*8380*/  MOV R61, 0x3c80f082 ;  /* 0x3c80f082003d7802 */ /* 0x000fe20000000f00 */
[----:B------:R-:W-:-:S04]  /*8390*/  FMUL R60, R57, R57 ;  /* 0x00000039393c7220 */ /* 0x000fc80000400000 */
[----:B------:R-:W-:-:S04]  /*83a0*/  FFMA.FTZ R61, R60, R61, -0.052303962409496307373 ;  /* 0xbd563cae3c3d7423 */ /* 0x000fc8000001003d */
[----:B------:R-:W-:-:S04]  /*83b0*/  FFMA.FTZ R61, R60, R61, 0.1331529766321182251 ;  /* 0x3e0859413c3d7423 */ /* 0x000fc8000001003d */
[----:B------:R-:W-:-:S04]  /*83c0*/  FFMA.FTZ R61, R60, R61, -0.33332768082618713379 ;  /* 0xbeaaa9ed3c3d7423 */ /* 0x000fc8000001003d */
[----:B------:R-:W-:-:S04]  /*83d0*/  FFMA.FTZ R61, R60, R61, RZ ;  /* 0x0000003d3c3d7223 */ /* 0x000fc800000100ff */
[----:B------:R-:W-:-:S03]  /*83e0*/  FFMA.FTZ R57, R57, R61, R57 ;  /* 0x0000003d39397223 */ /* 0x000fc60000010039 */
.L_x_183:
[----:B0-----:R-:W-:Y:S05]  /*83f0*/  BSYNC B0 ;  /* 0x0000000000007941 */ /* 0x001fea0003800000 */
.L_x_181:
        /* <DEDUP_REMOVED lines=21> */
.L_x_185:
[----:B------:R-:W-:Y:S01]  /*8550*/  MOV R61, 0x3c80f082 ;  /* 0x3c80f082003d7802 */ /* 0x000fe20000000f00 */
[----:B------:R-:W-:-:S04]  /*8560*/  FMUL R60, R56, R56 ;  /* 0x00000038383c7220 */ /* 0x000fc80000400000 */
[----:B------:R-:W-:-:S04]  /*8570*/  FFMA.FTZ R61, R60, R61, -0.052303962409496307373 ;  /* 0xbd563cae3c3d7423 */ /* 0x000fc8000001003d */
[----:B------:R-:W-:-:S04]  /*8580*/  FFMA.FTZ R61, R60, R61, 0.1331529766321182251 ;  /* 0x3e0859413c3d7423 */ /* 0x000fc8000001003d */
[----:B------:R-:W-:-:S04]  /*8590*/  FFMA.FTZ R61, R60, R61, -0.33332768082618713379 ;  /* 0xbeaaa9ed3c3d7423 */ /* 0x000fc8000001003d */
[----:B------:R-:W-:-:S04]  /*85a0*/  FFMA.FTZ R61, R60, R61, RZ ;  /* 0x0000003d3c3d7223 */ /* 0x000fc800000100ff */
[----:B------:R-:W-:-:S03]  /*85b0*/  FFMA.FTZ R56, R56, R61, R56 ;  /* 0x0000003d38387223 */ /* 0x000fc60000010038 */
.L_x_186:
[----:B0-----:R-:W-:Y:S05]  /*85c0*/  BSYNC B0 ;  /* 0x0000000000007941 */ /* 0x001fea0003800000 */
.L_x_184:
[----:B------:R-:W-:Y:S01]  /*85d0*/  FADD.FTZ R60, |R55|, -RZ ;  /* 0x800000ff373c7221 */ /* 0x000fe20000010200 */
[----:B------:R-:W-:Y:S01]  /*85e0*/  BMOV.32.CLEAR RZ, B0 ;  /* 0x0000000000ff7355 */ /* 0x000fe20000100000 */
[----:B------:R-:W-:Y:S03]  /*85f0*/  BSSY B0, `(.L_x_187) ;  /* 0x0000016000007945 */ /* 0x000fe60003800000 */
[----:B------:R-:W-:-:S12]  /*8600*/  FSETP.GE.AND P0, PT, R60, 0.60000002384185791016, PT ;  /* 0x3f19999a3c00780b */ /* 0x000fd80003f06000 */
        /* <DEDUP_REMOVED lines=13> */
.L_x_188:
[----:B------:R-:W-:Y:S01]  /*86e0*/  MOV R61, 0x3c80f082 ;  /* 0x3c80f082003d7802 */ /* 0x000fe20000000f00 */
[----:B------:R-:W-:-:S04]  /*86f0*/  FMUL R60, R55, R55 ;  /* 0x00000037373c7220 */ /* 0x000fc80000400000 */
[----:B------:R-:W-:-:S04]  /*8700*/  FFMA.FTZ R61, R60, R61, -0.052303962409496307373 ;  /* 0xbd563cae3c3d7423 */ /* 0x000fc8000001003d */
[----:B------:R-:W-:-:S04]  /*8710*/  FFMA.FTZ R61, R60, R61, 0.1331529766321182251 ;  /* 0x3e0859413c3d7423 */ /* 0x000fc8000001003d */
[----:B------:R-:W-:-:S04]  /*8720*/  FFMA.FTZ R61, R60, R61, -0.33332768082618713379 ;  /* 0xbeaaa9ed3c3d7423 */ /* 0x000fc8000001003d */
[----:B------:R-:W-:-:S04]  /*8730*/  FFMA.FTZ R61, R60, R61, RZ ;  /* 0x0000003d3c3d7223 */ /* 0x000fc800000100ff */
[----:B------:R-:W-:-:S03]  /*8740*/  FFMA.FTZ R55, R55, R61, R55 ;  /* 0x0000003d37377223 */ /* 0x000fc60000010037 */
.L_x_189:
[----:B0-----:R-:W-:Y:S05]  /*8750*/  BSYNC B0 ;  /* 0x0000000000007941 */ /* 0x001fea0003800000 */
.L_x_187:
        /* <DEDUP_REMOVED lines=17> */
.L_x_191:
[----:B------:R-:W-:Y:S01]  /*8870*/  MOV R61, 0x3c80f082 ;  /* 0x3c80f082003d7802 */ /* 0x000fe20000000f00 */
[----:B------:R-:W-:-:S04]  /*8880*/  FMUL R60, R54, R54 ;  /* 0x00000036363c7220 */ /* 0x000fc80000400000 */
[----:B------:R-:W-:-:S04]  /*8890*/  FFMA.FTZ R61, R60, R61, -0.052303962409496307373 ;  /* 0xbd563cae3c3d7423 */ /* 0x000fc8000001003d */
[----:B------:R-:W-:-:S04]  /*88a0*/  FFMA.FTZ R61, R60, R61, 0.1331529766321182251 ;  /* 0x3e0859413c3d7423 */ /* 0x000fc8000001003d */
[----:B------:R-:W-:-:S04]  /*88b0*/  FFMA.FTZ R61, R60, R61, -0.33332768082618713379 ;  /* 0xbeaaa9ed3c3d7423 */ /* 0x000fc8000001003d */
[----:B------:R-:W-:-:S04]  /*88c0*/  FFMA.FTZ R61, R60, R61, RZ ;  /* 0x0000003d3c3d7223 */ /* 0x000fc800000100ff */
[----:B------:R-:W-:-:S03]  /*88d0*/  FFMA.FTZ R54, R54, R61, R54 ;  /* 0x0000003d36367223 */ /* 0x000fc60000010036 */
.L_x_192:
[----:B0-----:R-:W-:Y:S05]  /*88e0*/  BSYNC B0 ;  /* 0x0000000000007941 */ /* 0x001fea0003800000 */
.L_x_190:
[----:B------:R-:W-:Y:S02]  /*88f0*/  FMUL R60, R53, UR4 ;  /* 0x00000004353c7c20 */ /* 0x000fe40008400000 */
[----:B------:R-:W-:Y:S02]  /*8900*/  FMUL R61, R52, UR4 ;  /* 0x00000004343d7c20 */ /* 0x000fe40008400000 */
[----:B------:R-:W-:Y:S02]  /*8910*/  FMUL R53, R44, UR4 ;  /* 0x000000042c357c20 */ /* 0x000fe40008400000 */
[----:B-----5:R-:W-:Y:S02]  /*8920*/  FMUL R0, R0, UR4 ;  /* 0x0000000400007c20 */ /* 0x020fe40008400000 */
[----:B------:R-:W-:Y:S02]  /*8930*/  FMUL R52, R45, UR4 ;  /* 0x000000042d347c20 */ /* 0x000fe40008400000 */
[----:B------:R-:W-:-:S02]  /*8940*/  FMUL R44, R37, UR4 ;  /* 0x00000004252c7c20 */ /* 0x000fc40008400000 */
[----:B------:R-:W-:Y:S02]  /*8950*/  FMUL R45, R36, UR4 ;  /* 0x00000004242d7c20 */ /* 0x000fe40008400000 */
[----:B------:R-:W-:Y:S02]  /*8960*/  FMUL R37, R28, UR4 ;  /* 0x000000041c257c20 */ /* 0x000fe40008400000 */
[----:B------:R-:W-:Y:S02]  /*8970*/  FMUL R2, R2, UR4 ;  /* 0x0000000402027c20 */ /* 0x000fe40008400000 */
[----:B------:R-:W-:Y:S02]  /*8980*/  FMUL R36, R29, UR4 ;  /* 0x000000041d247c20 */ /* 0x000fe40008400000 */
[----:B------:R-:W-:Y:S02]  /*8990*/  FMUL R28, R21, UR4 ;  /* 0x00000004151c7c20 */ /* 0x000fe40008400000 */
[----:B------:R-:W-:-:S02]  /*89a0*/  FMUL R29, R20, UR4 ;  /* 0x00000004141d7c20 */ /* 0x000fc40008400000 */
[----:B------:R-:W-:Y:S02]  /*89b0*/  FMUL R21, R12, UR4 ;  /* 0x000000040c157c20 */ /* 0x000fe40008400000 */
[----:B------:R-:W-:Y:S02]  /*89c0*/  FMUL R3, R3, UR4 ;  /* 0x0000000403037c20 */ /* 0x000fe40008400000 */
[----:B------:R-:W-:Y:S02]  /*89d0*/  FMUL R20, R13, UR4 ;  /* 0x000000040d147c20 */ /* 0x000fe40008400000 */
[----:B------:R-:W-:Y:S02]  /*89e0*/  FMUL R12, R5, UR4 ;  /* 0x00000004050c7c20 */ /* 0x000fe40008400000 */
[----:B------:R-:W2:Y:S01]  /*89f0*/  LDL.LU R5, [R1+0x1c] ;  /* 0x00001c0001057983 */ /* 0x000ea20000300800 */
[----:B------:R-:W-:Y:S02]  /*8a00*/  FMUL R13, R4, UR4 ;  /* 0x00000004040d7c20 */ /* 0x000fe40008400000 */
[----:B------:R-:W-:Y:S01]  /*8a10*/  FMUL R54, R54, UR4 ;  /* 0x0000000436367c20 */ /* 0x000fe20008400000 */
[----:B------:R-:W3:Y:S01]  /*8a20*/  LDL.LU R4, [R1+0x18] ;  /* 0x0000180001047983 */ /* 0x000ee20000300800 */
[----:B------:R-:W-:-:S02]  /*8a30*/  FMUL R55, R55, UR4 ;  /* 0x0000000437377c20 */ /* 0x000fc40008400000 */
[----:B------:R-:W-:Y:S01]  /*8a40*/  FMUL R56, R56, UR4 ;  /* 0x0000000438387c20 */ /* 0x000fe20008400000 */
[----:B------:R0:W-:Y:S01]  /*8a50*/  STL [R1+0x8], R0 ;  /* 0x0000080001007387 */ /* 0x0001e20000100800 */
[----:B------:R-:W-:Y:S02]  /*8a60*/  FMUL R57, R57, UR4 ;  /* 0x0000000439397c20 */ /* 0x000fe40008400000 */
[----:B------:R-:W-:Y:S02]  /*8a70*/  FMUL R58, R58, UR4 ;  /* 0x000000043a3a7c20 */ /* 0x000fe40008400000 */
[----:B------:R-:W-:Y:S02]  /*8a80*/  FMUL R59, R59, UR4 ;  /* 0x000000043b3b7c20 */ /* 0x000fe40008400000 */
[----:B------:R-:W-:Y:S01]  /*8a90*/  FMUL R46, R46, UR4 ;  /* 0x000000042e2e7c20 */ /* 0x000fe20008400000 */
[----:B0-----:R-:W4:Y:S01]  /*8aa0*/  LDL.LU R0, [R1+0xc] ;  /* 0x00000c0001007983 */ /* 0x001f220000300800 */
        /* <DEDUP_REMOVED lines=10> */
[----:B------:R0:W-:Y:S01]  /*8b50*/  STL [R1], R3 ;  /* 0x0000000301007387 */ /* 0x0001e20000100800 */
[----:B------:R-:W-:Y:S02]  /*8b60*/  FMUL R41, R41, UR4 ;  /* 0x0000000429297c20 */ /* 0x000fe40008400000 */
[----:B------:R-:W-:Y:S02]  /*8b70*/  FMUL R42, R42, UR4 ;  /* 0x000000042a2a7c20 */ /* 0x000fe40008400000 */
[----:B------:R-:W-:Y:S02]  /*8b80*/  FMUL R43, R43, UR4 ;  /* 0x000000042b2b7c20 */ /* 0x000fe40008400000 */
[----:B------:R-:W-:Y:S01]  /*8b90*/  FMUL R30, R30, UR4 ;  /* 0x000000041e1e7c20 */ /* 0x000fe20008400000 */
[----:B0-----:R-:W4:Y:S01]  /*8ba0*/  LDL.LU R3, [R1+0x14] ;  /* 0x0000140001037983 */ /* 0x001f220000300800 */
        /* <DEDUP_REMOVED lines=23> */
[----:B--2---:R-:W-:Y:S02]  /*8d20*/  FMUL R5, R5, UR4 ;  /* 0x0000000405057c20 */ /* 0x004fe40008400000 */
[----:B---3--:R-:W-:-:S02]  /*8d30*/  FMUL R4, R4, UR4 ;  /* 0x0000000404047c20 */ /* 0x008fc40008400000 */
[----:B----4-:R-:W-:Y:S02]  /*8d40*/  FMUL R0, R0, UR4 ;  /* 0x0000000400007c20 */ /* 0x010fe40008400000 */
[----:B------:R-:W-:Y:S02]  /*8d50*/  FMUL R2, R2, UR4 ;  /* 0x0000000402027c20 */ /* 0x000fe40008400000 */
[----:B------:R-:W-:Y:S02]  /*8d60*/  FMUL R3, R3, UR4 ;  /* 0x0000000403037c20 */ /* 0x000fe40008400000 */
.L_x_0:
[----:B-1----:R-:W-:Y:S04]  /*8d70*/  STL [R1+0x3c], R56 ;  /* 0x00003c3801007387 */ /* 0x002fe80000100800 */
[----:B------:R0:W-:Y:S04]  /*8d80*/  STL [R1+0x38], R55 ;  /* 0x0000383701007387 */ /* 0x0001e80000100800 */
[----:B0-----:R-:W2:Y:S04]  /*8d90*/  LDL R55, [R1] ;  /* 0x0000000001377983 */ /* 0x001ea80000100800 */
[----:B------:R0:W-:Y:S04]  /*8da0*/  STL [R1+0x34], R54 ;  /* 0x0000343601007387 */ /* 0x0001e80000100800 */
[----:B0-----:R-:W3:Y:S01]  /*8db0*/  LDL R54, [R1+0x4] ;  /* 0x0000040001367983 */ /* 0x001ee20000100800 */
[----:B------:R-:W-:-:S03]  /*8dc0*/  FMNMX R56, R5, R4, !PT ;  /* 0x0000000405387209 */ /* 0x000fc60007800000 */
[----:B------:R0:W-:Y:S04]  /*8dd0*/  STL [R1+0x30], R5 ;  /* 0x0000300501007387 */ /* 0x0001e80000100800 */
[----:B0-----:R-:W4:Y:S04]  /*8de0*/  LDL R5, [R1+0x8] ;  /* 0x0000080001057983 */ /* 0x001f280000100800 */
[----:B------:R0:W-:Y:S02]  /*8df0*/  STL [R1+0x2c], R4 ;  /* 0x00002c0401007387 */ /* 0x0001e40000100800 */
[----:B0-----:R-:W-:-:S02]  /*8e00*/  FMNMX R4, R56, R3, !PT ;  /* 0x0000000338047209 */ /* 0x001fc40007800000 */
[----:B------:R-:W5:Y:S02]  /*8e10*/  LDL.LU R56, [R1+0x3c] ;  /* 0x00003c0001387983 */ /* 0x000f640000300800 */
[----:B------:R-:W-:-:S04]  /*8e20*/  FMNMX R4, R4, R2, !PT ;  /* 0x0000000204047209 */ /* 0x000fc80007800000 */
[----:B------:R-:W-:-:S04]  /*8e30*/  FMNMX R4, R4, R0, !PT ;  /* 0x0000000004047209 */ /* 0x000fc80007800000 */
[----:B--2---:R-:W-:Y:S02]  /*8e40*/  FMNMX R4, R4, R55, !PT ;  /* 0x0000003704047209 */ /* 0x004fe40007800000 */
[----:B------:R-:W2:Y:S02]  /*8e50*/  LDL.LU R55, [R1+0x38] ;  /* 0x0000380001377983 */ /* 0x000ea40000300800 */
[----:B---3--:R-:W-:Y:S02]  /*8e60*/  FMNMX R4, R4, R54, !PT ;  /* 0x0000003604047209 */ /* 0x008fe40007800000 */
[----:B------:R-:W3:Y:S04]  /*8e70*/  LDL.LU R54, [R1+0x34] ;  /* 0x0000340001367983 */ /* 0x000ee80000300800 */
[----:B------:R-:W-:Y:S04]  /*8e80*/  STL [R1+0x28], R20 ;  /* 0x0000281401007387 */ /* 0x000fe80000100800 */
[----:B------:R-:W-:Y:S01]  /*8e90*/  STL [R1+0x24], R16 ;  /* 0x0000241001007387 */ /* 0x000fe20000100800 */
[----:B----4-:R-:W-:-:S03]  /*8ea0*/  FMNMX R4, R4, R5, !PT ;  /* 0x0000000504047209 */ /* 0x010fc60007800000 */
[----:B------:R-:W-:Y:S01]  /*8eb0*/  STL [R1+0x20], R28 ;  /* 0x0000201c01007387 */ /* 0x000fe20000100800 */
[----:B------:R-:W-:-:S04]  /*8ec0*/  FMNMX R4, R4, R13, !PT ;  /* 0x0000000d04047209 */ /* 0x000fc80007800000 */
        /* <DEDUP_REMOVED lines=52> */
[----:B-----5:R-:W-:-:S04]  /*9210*/  FMNMX R4, R4, R56, !PT ;  /* 0x0000003804047209 */ /* 0x020fc80007800000 */
[----:B--2---:R-:W-:-:S04]  /*9220*/  FMNMX R4, R4, R55, !PT ;  /* 0x0000003704047209 */ /* 0x004fc80007800000 */
[----:B---3--:R-:W-:-:S08]  /*9230*/  FMNMX R4, R4, R54, !PT ;  /* 0x0000003604047209 */ /* 0x008fd00007800000 */
[----:B------:R-:W0:Y:S02]  /*9240*/  SHFL.BFLY PT, R5, R4, 0x10, 0x1f ;  /* 0x0e001f0004057f89 */ /* 0x000e2400000e0000 */
[----:B0-----:R-:W-:Y:S02]  /*9250*/  FMNMX R5, R4, R5, !PT ;  /* 0x0000000504057209 */ /* 0x001fe40007800000 */
[----:B------:R0:W2:Y:S06]  /*9260*/  LDL.LU R4, [R1+0x14] ;  /* 0x0000140001047983 */ /* 0x0000ac0000300800 */
[----:B------:R-:W1:Y:S02]  /*9270*/  SHFL.BFLY PT, R16, R5, 0x8, 0x1f ;  /* 0x0d001f0005107f89 */ /* 0x000e6400000e0000 */
[----:B-1----:R-:W-:-:S02]  /*9280*/  FMNMX R16, R5, R16, !PT ;  /* 0x0000001005107209 */ /* 0x002fc40007800000 */
[----:B------:R-:W1:Y:S06]  /*9290*/  S2R R5, SR_TID.X ;  /* 0x0000000000057919 */ /* 0x000e6c0000002100 */
[----:B------:R-:W3:Y:S01]  /*92a0*/  SHFL.BFLY PT, R20, R16, 0x4, 0x1f ;  /* 0x0c801f0010147f89 */ /* 0x000ee200000e0000 */
[----:B-1----:R-:W-:Y:S02]  /*92b0*/  SHF.R.U32.HI R28, RZ, 0x5, R5 ;  /* 0x00000005ff1c7819 */ /* 0x002fe40000011605 */
[----:B---3--:R-:W-:-:S08]  /*92c0*/  FMNMX R16, R16, R20, !PT ;  /* 0x0000001410107209 */ /* 0x008fd00007800000 */
[----:B------:R-:W1:Y:S02]  /*92d0*/  SHFL.BFLY PT, R20, R16, 0x2, 0x1f ;  /* 0x0c401f0010147f89 */ /* 0x000e6400000e0000 */
[----:B-1----:R-:W-:Y:S02]  /*92e0*/  FMNMX R16, R16, R20, !PT ;  /* 0x0000001410107209 */ /* 0x002fe40007800000 */
[----:B------:R-:W1:Y:S06]  /*92f0*/  S2R R20, SR_TID.X ;  /* 0x0000000000147919 */ /* 0x000e6c0000002100 */
[----:B------:R-:W3:Y:S01]  /*9300*/  SHFL.BFLY PT, R5, R16, 0x1, 0x1f ;  /* 0x0c201f0010057f89 */ /* 0x000ee200000e0000 */
[----:B------:R-:W-:-:S04]  /*9310*/  SHF.L.U32 R28, R28, 0x2, RZ ;  /* 0x000000021c1c7819 */ /* 0x000fc800000006ff */
[----:B------:R-:W-:Y:S02]  /*9320*/  LOP3.LUT R28, R28, 0x7c, RZ, 0xe2, !PT ;  /* 0x0000007c1c1c7812 */ /* 0x000fe400078ee2ff */
[C---:B-1----:R-:W-:Y:S02]  /*9330*/  LOP3.LUT P2, RZ, R20.reuse, 0x1f, RZ, 0xc0, !PT ;  /* 0x0000001f14ff7812 */ /* 0x042fe4000784c0ff */
[----:B------:R-:W-:Y:S02]  /*9340*/  ISETP.GE.AND P1, PT, R20, 0x20, PT ;  /* 0x000000201400780c */ /* 0x000fe40003f26270 */
[----:B---3--:R-:W-:Y:S02]  /*9350*/  FMNMX R16, R16, R5, !PT ;  /* 0x0000000510107209 */ /* 0x008fe40007800000 */
[----:B------:R-:W3:Y:S06]  /*9360*/  LDL.LU R5, [R1+0x30] ;  /* 0x0000300001057983 */ /* 0x000eec0000300800 */
[----:B------:R-:W-:Y:S04]  /*9370*/  @!P2 STS [R28], R16 ;  /* 0x000000101c00a388 */ /* 0x000fe80000000800 */
[----:B------:R-:W-:Y:S05]  /*9380*/  BAR.SYNC 0x0 ;  /* 0x0000000000007b1d */ /* 0x000fea0000000000 */
[----:B------:R-:W4:Y:S04]  /*9390*/  LDL.LU R28, [R1] ;  /* 0x00000000011c7983 */ /* 0x000f280000300800 */
[----:B--2---:R-:W1:Y:S04]  /*93a0*/  @!P1 LDS.U R4, [R20.X4] ;  /* 0x0000000014049984 */ /* 0x004e680000005800 */
[----:B-1----:R-:W1:Y:S02]  /*93b0*/  SHFL.BFLY PT, R16, R4, 0x10, 0x1f ;  /* 0x0e001f0004107f89 */ /* 0x002e6400000e0000 */
[----:B-1----:R-:W-:-:S08]  /*93c0*/  FMNMX R4, R4, R16, !PT ;  /* 0x0000001004047209 */ /* 0x002fd00007800000 */
[----:B------:R-:W1:Y:S02]  /*93d0*/  SHFL.BFLY PT, R16, R4, 0x8, 0x1f ;  /* 0x0d001f0004107f89 */ /* 0x000e6400000e0000 */
[----:B-1----:R-:W-:-:S08]  /*93e0*/  FMNMX R4, R4, R16, !PT ;  /* 0x0000001004047209 */ /* 0x002fd00007800000 */
[----:B------:R-:W1:Y:S02]  /*93f0*/  SHFL.BFLY PT, R16, R4, 0x4, 0x1f ;  /* 0x0c801f0004107f89 */ /* 0x000e6400000e0000 */
[----:B-1----:R-:W-:-:S08]  /*9400*/  FMNMX R4, R4, R16, !PT ;  /* 0x0000001004047209 */ /* 0x002fd00007800000 */
[----:B------:R-:W1:Y:S02]  /*9410*/  SHFL.BFLY PT, R16, R4, 0x2, 0x1f ;  /* 0x0c401f0004107f89 */ /* 0x000e6400000e0000 */
[----:B-1----:R-:W-:-:S08]  /*9420*/  FMNMX R16, R4, R16, !PT ;  /* 0x0000001004107209 */ /* 0x002fd00007800000 */
[----:B------:R-:W1:Y:S02]  /*9430*/  SHFL.BFLY PT, R4, R16, 0x1, 0x1f ;  /* 0x0c201f0010047f89 */ /* 0x000e6400000e0000 */
[----:B-1----:R-:W-:Y:S02]  /*9440*/  FMNMX R16, R16, R4, !PT ;  /* 0x0000000410107209 */ /* 0x002fe40007800000 */
[----:B------:R-:W2:Y:S01]  /*9450*/  LDL.LU R4, [R1+0x2c] ;  /* 0x00002c0001047983 */ /* 0x000ea20000300800 */
[----:B------:R-:W-:-:S12]  /*9460*/  ISETP.LT.AND P0, PT, R20, 0x20, !P2 ;  /* 0x000000201400780c */ /* 0x000fd80005701270 */
[----:B------:R-:W-:Y:S04]  /*9470*/  @P0 STS [R20.X4], R16 ;  /* 0x0000001014000388 */ /* 0x000fe80000004800 */
[----:B------:R-:W-:Y:S05]  /*9480*/  BAR.SYNC 0x0 ;  /* 0x0000000000007b1d */ /* 0x000fea0000000000 */
[----:B------:R-:W1:Y:S04]  /*9490*/  LDS.U R16, [RZ] ;  /* 0x00000000ff107984 */ /* 0x000e680000001800 */
[----:B-1----:R-:W3:Y:S02]  /*94a0*/  R2UR UR12, R16 ;  /* 0x00000000100c73c2 */ /* 0x002ee400000e0000 */
[----:B---3--:R-:W-:-:S02]  /*94b0*/  FADD R5, R5, -UR12 ;  /* 0x8000000c05057e21 */ /* 0x008fc40008000000 */
[----:B------:R-:W-:Y:S02]  /*94c0*/  FADD R3, R3, -UR12 ;  /* 0x8000000c03037e21 */ /* 0x000fe40008000000 */
[----:B------:R-:W-:Y:S02]  /*94d0*/  FMUL R5, R5, 1.4426950216293334961 ;  /* 0x3fb8aa3b05057820 */ /* 0x000fe40000400000 */
[----:B------:R-:W-:-:S03]  /*94e0*/  FMUL R3, R3, 1.4426950216293334961 ;  /* 0x3fb8aa3b03037820 */ /* 0x000fc60000400000 */
[----:B------:R-:W-:Y:S02]  /*94f0*/  FSETP.GEU.AND P5, PT, R5, -126, PT ;  /* 0xc2fc00000500780b */ /* 0x000fe40003fae000 */
[----:B------:R-:W-:-:S10]  /*9500*/  FSETP.GEU.AND P3, PT, R3, -126, PT ;  /* 0xc2fc00000300780b */ /* 0x000fd40003f6e000 */
[----:B------:R-:W-:Y:S02]  /*9510*/  @!P5 FMUL R5, R5, 0.5 ;  /* 0x3f0000000505d820 */ /* 0x000fe40000400000 */
[----:B------:R-:W-:-:S04]  /*9520*/  @!P3 FMUL R3, R3, 0.5 ;  /* 0x3f0000000303b820 */ /* 0x000fc80000400000 */
[----:B------:R1:W3:Y:S02]  /*9530*/  MUFU.EX2 R16, R5 ;  /* 0x0000000500107308 */ /* 0x0002e40000000800 */
[----:B-1----:R-:W5:Y:S01]  /*9540*/  LDL.LU R5, [R1+0x8] ;  /* 0x0000080001057983 */ /* 0x002f620000300800 */
[----:B---3--:R-:W-:Y:S02]  /*9550*/  @!P5 FMUL R16, R16, R16 ;  /* 0x000000101010d220 */ /* 0x008fe40000400000 */
[----:B------:R-:W-:-:S04]  /*9560*/  FADD R2, R2, -UR12 ;  /* 0x8000000c02027e21 */ /* 0x000fc80008000000 */
[----:B------:R-:W-:Y:S02]  /*9570*/  FMUL R2, R2, 1.4426950216293334961 ;  /* 0x3fb8aa3b02027820 */ /* 0x000fe40000400000 */
[----:B--2---:R-:W-:-:S04]  /*9580*/  FADD R4, R4, -UR12 ;  /* 0x8000000c04047e21 */ /* 0x004fc80008000000 */
[----:B------:R-:W-:-:S05]  /*9590*/  FMUL R4, R4, 1.4426950216293334961 ;  /* 0x3fb8aa3b04047820 */ /* 0x000fca0000400000 */
[----:B------:R-:W-:-:S12]  /*95a0*/  FSETP.GEU.AND P6, PT, R4, -126, PT ;  /* 0xc2fc00000400780b */ /* 0x000fd80003fce000 */
[----:B------:R-:W-:-:S06]  /*95b0*/  @!P6 FMUL R4, R4, 0.5 ;  /* 0x3f0000000404e820 */ /* 0x000fcc0000400000 */
[----:B------:R4:W1:Y:S02]  /*95c0*/  MUFU.EX2 R20, R4 ;  /* 0x0000000400147308 */ /* 0x0008640000000800 */
[----:B----4-:R-:W-:-:S06]  /*95d0*/  FADD R4, R28, -UR12 ;  /* 0x8000000c1c047e21 */ /* 0x010fcc0008000000 */
[----:B------:R2:W3:Y:S02]  /*95e0*/  MUFU.EX2 R28, R3 ;  /* 0x00000003001c7308 */ /* 0x0004e40000000800 */
[----:B--2---:R-:W-:Y:S02]  /*95f0*/  FMUL R3, R4, 1.4426950216293334961 ;  /* 0x3fb8aa3b04037820 */ /* 0x004fe40000400000 */
[----:B------:R-:W2:Y:S01]  /*9600*/  LDL.LU R4, [R1+0x4] ;  /* 0x0000040001047983 */ /* 0x000ea20000300800 */
[----:B-1----:R-:W-:-:S04]  /*9610*/  @!P6 FMUL R20, R20, R20 ;  /* 0x000000141414e220 */ /* 0x002fc80000400000 */
[----:B------:R-:W-:-:S04]  /*9620*/  FADD R16, R16, R20 ;  /* 0x0000001410107221 */ /* 0x000fc80000000000 */
[----:B------:R-:W4:Y:S01]  /*9630*/  LDL.LU R20, [R1+0x28] ;  /* 0x0000280001147983 */ /* 0x000f220000300800 */
[----:B---3--:R-:W-:Y:S01]  /*9640*/  @!P3 FMUL R28, R28, R28 ;  /* 0x0000001c1c1cb220 */ /* 0x008fe20000400000 */
[----:B------:R-:W-:-:S03]  /*9650*/  FSETP.GEU.AND P4, PT, R2, -126, PT ;  /* 0xc2fc00000200780b */ /* 0x000fc60003f8e000 */
[----:B------:R-:W-:Y:S02]  /*9660*/  FADD R28, R28, R16 ;  /* 0x000000101c1c7221 */ /* 0x000fe40000000000 */
[----:B------:R-:W3:Y:S07]  /*9670*/  LDL.LU R16, [R1+0x24] ;  /* 0x0000240001107983 */ /* 0x000eee0000300800 */
[----:B------:R-:W-:-:S06]  /*9680*/  @!P4 FMUL R2, R2, 0.5 ;  /* 0x3f0000000202c820 */ /* 0x000fcc0000400000 */
[----:B------:R-:W1:Y:S02]  /*9690*/  MUFU.EX2 R2, R2 ;  /* 0x0000000200027308 */ /* 0x000e640000000800 */
[----:B-1----:R-:W-:-:S04]  /*96a0*/  @!P4 FMUL R2, R2, R2 ;  /* 0x000000020202c220 */ /* 0x002fc80000400000 */
[----:B------:R-:W-:Y:S02]  /*96b0*/  FADD R2, R2, R28 ;  /* 0x0000001c02027221 */ /* 0x000fe40000000000 */
[----:B------:R-:W3:Y:S01]  /*96c0*/  LDL.LU R28, [R1+0x20] ;  /* 0x00002000011c7983 */ /* 0x000ee20000300800 */
[----:B------:R-:W-:-:S04]  /*96d0*/  FADD R0, R0, -UR12 ;  /* 0x8000000c00007e21 */ /* 0x000fc80008000000 */
[----:B------:R-:W-:Y:S01]  /*96e0*/  FMUL R0, R0, 1.4426950216293334961 ;  /* 0x3fb8aa3b00007820 */ /* 0x000fe20000400000 */
[----:B------:R-:W-:-:S04]  /*96f0*/  FSETP.GEU.AND P6, PT, R3, -126, PT ;  /* 0xc2fc00000300780b */ /* 0x000fc80003fce000 */
[----:B------:R-:W-:Y:S01]  /*9700*/  FSETP.GEU.AND P5, PT, R0, -126, PT ;  /* 0xc2fc00000000780b */ /* 0x000fe20003fae000 */
[----:B-----5:R-:W-:-:S04]  /*9710*/  FADD R5, R5, -UR12 ;  /* 0x8000000c05057e21 */ /* 0x020fc80008000000 */
[----:B------:R-:W-:-:S07]  /*9720*/  FMUL R5, R5, 1.4426950216293334961 ;  /* 0x3fb8aa3b05057820 */ /* 0x000fce0000400000 */
[----:B------:R-:W-:Y:S01]  /*9730*/  @!P5 FMUL R0, R0, 0.5 ;  /* 0x3f0000000000d820 */ /* 0x000fe20000400000 */
[----:B------:R-:W-:Y:S01]  /*9740*/  FSETP.GEU.AND P4, PT, R5, -126, PT ;  /* 0xc2fc00000500780b */ /* 0x000fe20003f8e000 */
[----:B------:R-:W-:-:S04]  /*9750*/  @!P6 FMUL R3, R3, 0.5 ;  /* 0x3f0000000303e820 */ /* 0x000fc80000400000 */
[----:B------:R-:W1:Y:S01]  /*9760*/  MUFU.EX2 R0, R0 ;  /* 0x0000000000007308 */ /* 0x000e620000000800 */
[----:B------:R-:W-:-:S07]  /*9770*/  FADD R13, R13, -UR12 ;  /* 0x8000000c0d0d7e21 */ /* 0x000fce0008000000 */
[----:B------:R-:W5:Y:S01]  /*9780*/  MUFU.EX2 R3, R3 ;  /* 0x0000000300037308 */ /* 0x000f620000000800 */
[----:B------:R-:W-:Y:S02]  /*9790*/  @!P4 FMUL R5, R5, 0.5 ;  /* 0x3f0000000505c820 */ /* 0x000fe40000400000 */
[----:B------:R-:W-:Y:S02]  /*97a0*/  FMUL R13, R13, 1.4426950216293334961 ;  /* 0x3fb8aa3b0d0d7820 */ /* 0x000fe40000400000 */
[----:B------:R-:W-:-:S03]  /*97b0*/  FADD R12, R12, -UR12 ;  /* 0x8000000c0c0c7e21 */ /* 0x000fc60008000000 */
[----:B------:R-:W0:Y:S01]  /*97c0*/  MUFU.EX2 R5, R5 ;  /* 0x0000000500057308 */ /* 0x000e220000000800 */
[----:B-1----:R-:W-:Y:S01]  /*97d0*/  @!P5 FMUL R0, R0, R0 ;  /* 0x000000000000d220 */ /* 0x002fe20000400000 */
[----:B------:R-:W-:Y:S01]  /*97e0*/  FSETP.GEU.AND P5, PT, R13, -126, PT ;  /* 0xc2fc00000d00780b */ /* 0x000fe20003fae000 */
[----:B------:R-:W-:Y:S02]  /*97f0*/  FMUL R12, R12, 1.4426950216293334961 ;  /* 0x3fb8aa3b0c0c7820 */ /* 0x000fe40000400000 */
[----:B------:R-:W-:Y:S02]  /*9800*/  FADD R11, R11, -UR12 ;  /* 0x8000000c0b0b7e21 */ /* 0x000fe40008000000 */
[----:B------:R-:W-:Y:S02]  /*9810*/  FADD R10, R10, -UR12 ;  /* 0x8000000c0a0a7e21 */ /* 0x000fe40008000000 */
[----:B-----5:R-:W-:Y:S01]  /*9820*/  @!P6 FMUL R3, R3, R3 ;  /* 0x000000030303e220 */ /* 0x020fe20000400000 */
[----:B------:R-:W-:Y:S01]  /*9830*/  FSETP.GEU.AND P6, PT, R12, -126, PT ;  /* 0xc2fc00000c00780b */ /* 0x000fe20003fce000 */
[----:B------:R-:W-:-:S02]  /*9840*/  FMUL R11, R11, 1.4426950216293334961 ;  /* 0x3fb8aa3b0b0b7820 */ /* 0x000fc40000400000 */
[----:B------:R-:W-:Y:S02]  /*9850*/  FMUL R10, R10, 1.4426950216293334961 ;  /* 0x3fb8aa3b0a0a7820 */ /* 0x000fe40000400000 */
[----:B------:R-:W-:Y:S02]  /*9860*/  @!P5 FMUL R13, R13, 0.5 ;  /* 0x3f0000000d0dd820 */ /* 0x000fe40000400000 */
[----:B0-----:R-:W-:Y:S01]  /*9870*/  @!P4 FMUL R5, R5, R5 ;  /* 0x000000050505c220 */ /* 0x001fe20000400000 */
[----:B------:R-:W-:-:S04]  /*9880*/  FSETP.GEU.AND P4, PT, R10, -126, PT ;  /* 0xc2fc00000a00780b */ /* 0x000fc80003f8e000 */
[----:B------:R-:W-:Y:S01]  /*9890*/  @!P6 FMUL R12, R12, 0.5 ;  /* 0x3f0000000c0ce820 */ /* 0x000fe20000400000 */
[----:B------:R-:W0:Y:S01]  /*98a0*/  MUFU.EX2 R13, R13 ;  /* 0x0000000d000d7308 */ /* 0x000e220000000800 */
[----:B------:R-:W-:-:S07]  /*98b0*/  FADD R9, R9, -UR12 ;  /* 0x8000000c09097e21 */ /* 0x000fce0008000000 */
[----:B------:R-:W1:Y:S01]  /*98c0*/  MUFU.EX2 R12, R12 ;  /* 0x0000000c000c7308 */ /* 0x000e620000000800 */
[----:B------:R-:W-:Y:S02]  /*98d0*/  @!P4 FMUL R10, R10, 0.5 ;  /* 0x3f0000000a0ac820 */ /* 0x000fe40000400000 */
[----:B------:R-:W-:Y:S02]  /*98e0*/  FMUL R9, R9, 1.4426950216293334961 ;  /* 0x3fb8aa3b09097820 */ /* 0x000fe40000400000 */
[----:B------:R-:W-:-:S03]  /*98f0*/  FADD R8, R8, -UR12 ;  /* 0x8000000c08087e21 */ /* 0x000fc60008000000 */
[----:B------:R-:W5:Y:S01]  /*9900*/  MUFU.EX2 R10, R10 ;  /* 0x0000000a000a7308 */ /* 0x000f620000000800 */
[----:B0-----:R-:W-:Y:S01]  /*9910*/  @!P5 FMUL R13, R13, R13 ;  /* 0x0000000d0d0dd220 */ /* 0x001fe20000400000 */
[----:B------:R-:W-:Y:S01]  /*9920*/  FSETP.GEU.AND P5, PT, R9, -126, PT ;  /* 0xc2fc00000900780b */ /* 0x000fe20003fae000 */
[----:B------:R-:W-:Y:S02]  /*9930*/  FMUL R8, R8, 1.4426950216293334961 ;  /* 0x3fb8aa3b08087820 */ /* 0x000fe40000400000 */
[----:B------:R-:W-:Y:S02]  /*9940*/  FADD R7, R7, -UR12 ;  /* 0x8000000c07077e21 */ /* 0x000fe40008000000 */
[----:B------:R-:W-:Y:S02]  /*9950*/  FADD R6, R6, -UR12 ;  /* 0x8000000c06067e21 */ /* 0x000fe40008000000 */
[----:B-1----:R-:W-:Y:S01]  /*9960*/  @!P6 FMUL R12, R12, R12 ;  /* 0x0000000c0c0ce220 */ /* 0x002fe20000400000 */
[----:B------:R-:W-:Y:S01]  /*9970*/  FSETP.GEU.AND P6, PT, R8, -126, PT ;  /* 0xc2fc00000800780b */ /* 0x000fe20003fce000 */
[----:B------:R-:W-:-:S02]  /*9980*/  FMUL R7, R7, 1.4426950216293334961 ;  /* 0x3fb8aa3b07077820 */ /* 0x000fc40000400000 */
[----:B------:R-:W-:Y:S02]  /*9990*/  FMUL R6, R6, 1.4426950216293334961 ;  /* 0x3fb8aa3b06067820 */ /* 0x000fe40000400000 */
[----:B------:R-:W-:Y:S02]  /*99a0*/  @!P5 FMUL R9, R9, 0.5 ;  /* 0x3f0000000909d820 */ /* 0x000fe40000400000 */
[----:B-----5:R-:W-:Y:S01]  /*99b0*/  @!P4 FMUL R10, R10, R10 ;  /* 0x0000000a0a0ac220 */ /* 0x020fe20000400000 */
[----:B------:R-:W-:-:S04]  /*99c0*/  FSETP.GEU.AND P4, PT, R6, -126, PT ;  /* 0xc2fc00000600780b */ /* 0x000fc80003f8e000 */
[----:B------:R-:W-:Y:S01]  /*99d0*/  @!P6 FMUL R8, R8, 0.5 ;  /* 0x3f0000000808e820 */ /* 0x000fe20000400000 */
[----:B------:R-:W0:Y:S01]  /*99e0*/  MUFU.EX2 R9, R9 ;  /* 0x0000000900097308 */ /* 0x000e220000000800 */
[----:B------:R-:W-:-:S07]  /*99f0*/  FADD R21, R21, -UR12 ;  /* 0x8000000c15157e21 */ /* 0x000fce0008000000 */
[----:B------:R-:W1:Y:S01]  /*9a00*/  MUFU.EX2 R8, R8 ;  /* 0x0000000800087308 */ /* 0x000e620000000800 */
[----:B------:R-:W-:Y:S02]  /*9a10*/  @!P4 FMUL R6, R6, 0.5 ;  /* 0x3f0000000606c820 */ /* 0x000fe40000400000 */
[----:B------:R-:W-:-:S05]  /*9a20*/  FMUL R21, R21, 1.4426950216293334961 ;  /* 0x3fb8aa3b15157820 */ /* 0x000fca0000400000 */
[----:B------:R-:W-:Y:S01]  /*9a30*/  MUFU.EX2 R6, R6 ;  /* 0x0000000600067308 */ /* 0x000fe20000000800 */
[----:B0-----:R-:W-:Y:S01]  /*9a40*/  @!P5 FMUL R9, R9, R9 ;  /* 0x000000090909d220 */ /* 0x001fe20000400000 */
[----:B------:R-:W-:Y:S01]  /*9a50*/  FSETP.GEU.AND P5, PT, R21, -126, PT ;  /* 0xc2fc00001500780b */ /* 0x000fe20003fae000 */
[----:B------:R-:W-:Y:S02]  /*9a60*/  FADD R19, R19, -UR12 ;  /* 0x8000000c13137e21 */ /* 0x000fe40008000000 */
[----:B------:R-:W-:Y:S02]  /*9a70*/  FADD R18, R18, -UR12 ;  /* 0x8000000c12127e21 */ /* 0x000fe40008000000 */
[----:B------:R-:W-:Y:S02]  /*9a80*/  FMUL R19, R19, 1.4426950216293334961 ;  /* 0x3fb8aa3b13137820 */ /* 0x000fe40000400000 */
[----:B-1----:R-:W-:Y:S02]  /*9a90*/  @!P6 FMUL R8, R8, R8 ;  /* 0x000000080808e220 */ /* 0x002fe40000400000 */
[----:B--2---:R-:W-:-:S04]  /*9aa0*/  FADD R4, R4, -UR12 ;  /* 0x8000000c04047e21 */ /* 0x004fc80008000000 */
[----:B------:R-:W-:-:S05]  /*9ab0*/  FMUL R4, R4, 1.4426950216293334961 ;  /* 0x3fb8aa3b04047820 */ /* 0x000fca0000400000 */
[----:B------:R-:W-:-:S12]  /*9ac0*/  FSETP.GEU.AND P3, PT, R4, -126, PT ;  /* 0xc2fc00000400780b */ /* 0x000fd80003f6e000 */
[----:B------:R-:W-:-:S06]  /*9ad0*/  @!P3 FMUL R4, R4, 0.5 ;  /* 0x3f0000000404b820 */ /* 0x000fcc0000400000 */
[----:B------:R-:W0:Y:S02]  /*9ae0*/  MUFU.EX2 R4, R4 ;  /* 0x0000000400047308 */ /* 0x000e240000000800 */
[----:B0-----:R-:W-:Y:S01]  /*9af0*/  @!P3 FMUL R4, R4, R4 ;  /* 0x000000040404b220 */ /* 0x001fe20000400000 */
[----:B------:R-:W-:-:S12]  /*9b00*/  FSETP.GEU.AND P3, PT, R11, -126, PT ;  /* 0xc2fc00000b00780b */ /* 0x000fd80003f6e000 */
[----:B------:R-:W-:-:S06]  /*9b10*/  @!P3 FMUL R11, R11, 0.5 ;  /* 0x3f0000000b0bb820 */ /* 0x000fcc0000400000 */
[----:B------:R-:W0:Y:S02]  /*9b20*/  MUFU.EX2 R11, R11 ;  /* 0x0000000b000b7308 */ /* 0x000e240000000800 */
[----:B0-----:R-:W-:Y:S01]  /*9b30*/  @!P3 FMUL R11, R11, R11 ;  /* 0x0000000b0b0bb220 */ /* 0x001fe20000400000 */
[----:B------:R-:W-:Y:S01]  /*9b40*/  FSETP.GEU.AND P3, PT, R7, -126, PT ;  /* 0xc2fc00000700780b */ /* 0x000fe20003f6e000 */
[----:B----4-:R-:W-:-:S11]  /*9b50*/  FADD R20, R20, -UR12 ;  /* 0x8000000c14147e21 */ /* 0x010fd60008000000 */
[----:B------:R-:W-:-:S06]  /*9b60*/  @!P3 FMUL R7, R7, 0.5 ;  /* 0x3f0000000707b820 */ /* 0x000fcc0000400000 */
[----:B------:R-:W0:Y:S01]  /*9b70*/  MUFU.EX2 R7, R7 ;  /* 0x0000000700077308 */ /* 0x000e220000000800 */
[----:B------:R-:W-:Y:S02]  /*9b80*/  FMUL R20, R20, 1.4426950216293334961 ;  /* 0x3fb8aa3b14147820 */ /* 0x000fe40000400000 */
[----:B------:R-:W-:-:S03]  /*9b90*/  FMUL R18, R18, 1.4426950216293334961 ;  /* 0x3fb8aa3b12127820 */ /* 0x000fc60000400000 */
[----:B------:R-:W-:Y:S01]  /*9ba0*/  FSETP.GEU.AND P6, PT, R20, -126, PT ;  /* 0xc2fc00001400780b */ /* 0x000fe20003fce000 */
[----:B------:R-:W-:Y:S01]  /*9bb0*/  @!P4 FMUL R6, R6, R6 ;  /* 0x000000060606c220 */ /* 0x000fe20000400000 */
[----:B------:R-:W-:Y:S01]  /*9bc0*/  FSETP.GEU.AND P4, PT, R18, -126, PT ;  /* 0xc2fc00001200780b */ /* 0x000fe20003f8e000 */
[----:B------:R-:W-:Y:S02]  /*9bd0*/  @!P5 FMUL R21, R21, 0.5 ;  /* 0x3f0000001515d820 */ /* 0x000fe40000400000 */
[----:B0-----:R-:W-:Y:S01]  /*9be0*/  @!P3 FMUL R7, R7, R7 ;  /* 0x000000070707b220 */ /* 0x001fe20000400000 */
[----:B------:R-:W-:-:S06]  /*9bf0*/  FSETP.GEU.AND P3, PT, R19, -126, PT ;  /* 0xc2fc00001300780b */ /* 0x000fcc0003f6e000 */
[----:B------:R-:W-:Y:S01]  /*9c00*/  @!P6 FMUL R20, R20, 0.5 ;  /* 0x3f0000001414e820 */ /* 0x000fe20000400000 */
[----:B------:R-:W0:Y:S01]  /*9c10*/  MUFU.EX2 R21, R21 ;  /* 0x0000001500157308 */ /* 0x000e220000000800 */
[----:B------:R-:W-:Y:S02]  /*9c20*/  @!P4 FMUL R18, R18, 0.5 ;  /* 0x3f0000001212c820 */ /* 0x000fe40000400000 */
[----:B------:R-:W-:-:S05]  /*9c30*/  FADD R17, R17, -UR12 ;  /* 0x8000000c11117e21 */ /* 0x000fca0008000000 */
[----:B------:R-:W1:Y:S01]  /*9c40*/  MUFU.EX2 R20, R20 ;  /* 0x0000001400147308 */ /* 0x000e620000000800 */
[----:B------:R-:W-:Y:S02]  /*9c50*/  @!P3 FMUL R19, R19, 0.5 ;  /* 0x3f0000001313b820 */ /* 0x000fe40000400000 */
[----:B------:R-:W-:-:S05]  /*9c60*/  FMUL R17, R17, 1.4426950216293334961 ;  /* 0x3fb8aa3b11117820 */ /* 0x000fca0000400000 */
[----:B------:R-:W2:Y:S01]  /*9c70*/  MUFU.EX2 R19, R19 ;  /* 0x0000001300137308 */ /* 0x000ea20000000800 */
[----:B---3--:R-:W-:Y:S02]  /*9c80*/  FADD R16, R16, -UR12 ;  /* 0x8000000c10107e21 */ /* 0x008fe40008000000 */
[----:B0-----:R-:W-:-:S05]  /*9c90*/  @!P5 FMUL R21, R21, R21 ;  /* 0x000000151515d220 */ /* 0x001fca0000400000 */
[----:B------:R-:W0:Y:S01]  /*9ca0*/  MUFU.EX2 R18, R18 ;  /* 0x0000001200127308 */ /* 0x000e220000000800 */
[----:B------:R-:W-:Y:S01]  /*9cb0*/  FMUL R16, R16, 1.4426950216293334961 ;  /* 0x3fb8aa3b10107820 */ /* 0x000fe20000400000 */
[----:B------:R-:W-:Y:S01]  /*9cc0*/  FSETP.GEU.AND P5, PT, R17, -126, PT ;  /* 0xc2fc00001100780b */ /* 0x000fe20003fae000 */
[----:B------:R-:W-:Y:S02]  /*9cd0*/  FADD R15, R15, -UR12 ;  /* 0x8000000c0f0f7e21 */ /* 0x000fe40008000000 */
[----:B-1----:R-:W-:Y:S01]  /*9ce0*/  @!P6 FMUL R20, R20, R20 ;  /* 0x000000141414e220 */ /* 0x002fe20000400000 */
[----:B------:R-:W-:Y:S01]  /*9cf0*/  FSETP.GEU.AND P6, PT, R16, -126, PT ;  /* 0xc2fc00001000780b */ /* 0x000fe20003fce000 */
[----:B------:R-:W-:Y:S02]  /*9d00*/  FMUL R15, R15, 1.4426950216293334961 ;  /* 0x3fb8aa3b0f0f7820 */ /* 0x000fe40000400000 */
[----:B------:R-:W-:Y:S02]  /*9d10*/  FADD R14, R14, -UR12 ;  /* 0x8000000c0e0e7e21 */ /* 0x000fe40008000000 */
[----:B--2---:R-:W-:Y:S01]  /*9d20*/  @!P3 FMUL R19, R19, R19 ;  /* 0x000000131313b220 */ /* 0x004fe20000400000 */
[----:B------:R-:W-:Y:S01]  /*9d30*/  FSETP.GEU.AND P3, PT, R15, -126, PT ;  /* 0xc2fc00000f00780b */ /* 0x000fe20003f6e000 */
[----:B------:R-:W-:-:S02]  /*9d40*/  FMUL R14, R14, 1.4426950216293334961 ;  /* 0x3fb8aa3b0e0e7820 */ /* 0x000fc40000400000 */
[----:B------:R-:W-:Y:S02]  /*9d50*/  @!P5 FMUL R17, R17, 0.5 ;  /* 0x3f0000001111d820 */ /* 0x000fe40000400000 */
[----:B0-----:R-:W-:Y:S01]  /*9d60*/  @!P4 FMUL R18, R18, R18 ;  /* 0x000000121212c220 */ /* 0x001fe20000400000 */
[----:B------:R-:W-:Y:S01]  /*9d70*/  FSETP.GEU.AND P4, PT, R14, -126, PT ;  /* 0xc2fc00000e00780b */ /* 0x000fe20003f8e000 */
[----:B------:R-:W-:Y:S02]  /*9d80*/  @!P6 FMUL R16, R16, 0.5 ;  /* 0x3f0000001010e820 */ /* 0x000fe40000400000 */
[----:B------:R-:W0:Y:S03]  /*9d90*/  MUFU.EX2 R17, R17 ;  /* 0x0000001100117308 */ /* 0x000e260000000800 */
[----:B------:R-:W-:-:S05]  /*9da0*/  @!P3 FMUL R15, R15, 0.5 ;  /* 0x3f0000000f0fb820 */ /* 0x000fca0000400000 */
[----:B------:R-:W1:Y:S01]  /*9db0*/  MUFU.EX2 R16, R16 ;  /* 0x0000001000107308 */ /* 0x000e620000000800 */
[----:B------:R-:W-:Y:S02]  /*9dc0*/  @!P4 FMUL R14, R14, 0.5 ;  /* 0x3f0000000e0ec820 */ /* 0x000fe40000400000 */
[----:B------:R-:W-:-:S05]  /*9dd0*/  FADD R29, R29, -UR12 ;  /* 0x8000000c1d1d7e21 */ /* 0x000fca0008000000 */
[----:B------:R-:W2:Y:S01]  /*9de0*/  MUFU.EX2 R15, R15 ;  /* 0x0000000f000f7308 */ /* 0x000ea20000000800 */
[----:B------:R-:W-:Y:S02]  /*9df0*/  FMUL R29, R29, 1.4426950216293334961 ;  /* 0x3fb8aa3b1d1d7820 */ /* 0x000fe40000400000 */
[----:B------:R-:W-:-:S05]  /*9e00*/  FADD R28, R28, -UR12 ;  /* 0x8000000c1c1c7e21 */ /* 0x000fca0008000000 */
[----:B------:R-:W3:Y:S01]  /*9e10*/  MUFU.EX2 R14, R14 ;  /* 0x0000000e000e7308 */ /* 0x000ee20000000800 */
[----:B0-----:R-:W-:Y:S01]  /*9e20*/  @!P5 FMUL R17, R17, R17 ;  /* 0x000000111111d220 */ /* 0x001fe20000400000 */
[----:B------:R-:W-:Y:S01]  /*9e30*/  FSETP.GEU.AND P5, PT, R29, -126, PT ;  /* 0xc2fc00001d00780b */ /* 0x000fe20003fae000 */
[----:B------:R-:W-:Y:S02]  /*9e40*/  FMUL R28, R28, 1.4426950216293334961 ;  /* 0x3fb8aa3b1c1c7820 */ /* 0x000fe40000400000 */
[----:B------:R-:W-:Y:S02]  /*9e50*/  FADD R27, R27, -UR12 ;  /* 0x8000000c1b1b7e21 */ /* 0x000fe40008000000 */
[----:B-1----:R-:W-:Y:S01]  /*9e60*/  @!P6 FMUL R16, R16, R16 ;  /* 0x000000101010e220 */ /* 0x002fe20000400000 */
[----:B------:R-:W-:Y:S01]  /*9e70*/  FSETP.GEU.AND P6, PT, R28, -126, PT ;  /* 0xc2fc00001c00780b */ /* 0x000fe20003fce000 */
[----:B------:R-:W-:Y:S02]  /*9e80*/  FMUL R27, R27, 1.4426950216293334961 ;  /* 0x3fb8aa3b1b1b7820 */ /* 0x000fe40000400000 */
[----:B------:R-:W-:-:S02]  /*9e90*/  FADD R26, R26, -UR12 ;  /* 0x8000000c1a1a7e21 */ /* 0x000fc40008000000 */
[----:B--2---:R-:W-:Y:S01]  /*9ea0*/  @!P3 FMUL R15, R15, R15 ;  /* 0x0000000f0f0fb220 */ /* 0x004fe20000400000 */
[----:B------:R-:W-:Y:S01]  /*9eb0*/  FSETP.GEU.AND P3, PT, R27, -126, PT ;  /* 0xc2fc00001b00780b */ /* 0x000fe20003f6e000 */
[----:B------:R-:W-:Y:S02]  /*9ec0*/  FMUL R26, R26, 1.4426950216293334961 ;  /* 0x3fb8aa3b1a1a7820 */ /* 0x000fe40000400000 */
[----:B---3--:R-:W-:Y:S02]  /*9ed0*/  @!P4 FMUL R14, R14, R14 ;  /* 0x0000000e0e0ec220 */ /* 0x008fe40000400000 */
[----:B------:R-:W-:Y:S01]  /*9ee0*/  @!P5 FMUL R29, R29, 0.5 ;  /* 0x3f0000001d1dd820 */ /* 0x000fe20000400000 */
[----:B------:R-:W-:Y:S01]  /*9ef0*/  FSETP.GEU.AND P4, PT, R26, -126, PT ;  /* 0xc2fc00001a00780b */ /* 0x000fe20003f8e000 */
[----:B------:R-:W-:-:S04]  /*9f00*/  @!P6 FMUL R28, R28, 0.5 ;  /* 0x3f0000001c1ce820 */ /* 0x000fc80000400000 */
[----:B------:R-:W0:Y:S01]  /*9f10*/  MUFU.EX2 R29, R29 ;  /* 0x0000001d001d7308 */ /* 0x000e220000000800 */
[----:B------:R-:W-:Y:S02]  /*9f20*/  @!P3 FMUL R27, R27, 0.5 ;  /* 0x3f0000001b1bb820 */ /* 0x000fe40000400000 */
[----:B------:R-:W-:-:S05]  /*9f30*/  FADD R25, R25, -UR12 ;  /* 0x8000000c19197e21 */ /* 0x000fca0008000000 */
[----:B------:R-:W1:Y:S01]  /*9f40*/  MUFU.EX2 R28, R28 ;  /* 0x0000001c001c7308 */ /* 0x000e620000000800 */
[----:B------:R-:W-:Y:S02]  /*9f50*/  @!P4 FMUL R26, R26, 0.5 ;  /* 0x3f0000001a1ac820 */ /* 0x000fe40000400000 */
[----:B------:R-:W-:-:S05]  /*9f60*/  FMUL R25, R25, 1.4426950216293334961 ;  /* 0x3fb8aa3b19197820 */ /* 0x000fca0000400000 */
[----:B------:R-:W2:Y:S01]  /*9f70*/  MUFU.EX2 R27, R27 ;  /* 0x0000001b001b7308 */ /* 0x000ea20000000800 */
[----:B------:R-:W-:Y:S02]  /*9f80*/  FADD R24, R24, -UR12 ;  /* 0x8000000c18187e21 */ /* 0x000fe40008000000 */
[----:B0-----:R-:W-:-:S05]  /*9f90*/  @!P5 FMUL R29, R29, R29 ;  /* 0x0000001d1d1dd220 */ /* 0x001fca0000400000 */
[----:B------:R-:W0:Y:S01]  /*9fa0*/  MUFU.EX2 R26, R26 ;  /* 0x0000001a001a7308 */ /* 0x000e220000000800 */
[----:B------:R-:W-:Y:S01]  /*9fb0*/  FMUL R24, R24, 1.4426950216293334961 ;  /* 0x3fb8aa3b18187820 */ /* 0x000fe20000400000 */
[----:B------:R-:W-:Y:S01]  /*9fc0*/  FSETP.GEU.AND P5, PT, R25, -126, PT ;  /* 0xc2fc00001900780b */ /* 0x000fe20003fae000 */
[----:B------:R-:W-:Y:S02]  /*9fd0*/  FADD R23, R23, -UR12 ;  /* 0x8000000c17177e21 */ /* 0x000fe40008000000 */
[----:B------:R-:W-:Y:S02]  /*9fe0*/  FADD R2, R0, R2 ;  /* 0x0000000200027221 */ /* 0x000fe40000000000 */
[----:B-1----:R-:W-:Y:S01]  /*9ff0*/  @!P6 FMUL R28, R28, R28 ;  /* 0x0000001c1c1ce220 */ /* 0x002fe20000400000 */
[----:B------:R-:W-:Y:S01]  /*a000*/  FSETP.GEU.AND P6, PT, R24, -126, PT ;  /* 0xc2fc00001800780b */ /* 0x000fe20003fce000 */
[----:B------:R-:W-:Y:S02]  /*a010*/  FMUL R23, R23, 1.4426950216293334961 ;  /* 0x3fb8aa3b17177820 */ /* 0x000fe40000400000 */
[----:B------:R-:W-:-:S02]  /*a020*/  FADD R0, R22, -UR12 ;  /* 0x8000000c16007e21 */ /* 0x000fc40008000000 */
[----:B--2---:R-:W-:Y:S01]  /*a030*/  @!P3 FMUL R27, R27, R27 ;  /* 0x0000001b1b1bb220 */ /* 0x004fe20000400000 */
[----:B------:R-:W-:Y:S01]  /*a040*/  FSETP.GEU.AND P3, PT, R23, -126, PT ;  /* 0xc2fc00001700780b */ /* 0x000fe20003f6e000 */
[----:B------:R-:W-:Y:S02]  /*a050*/  FMUL R0, R0, 1.4426950216293334961 ;  /* 0x3fb8aa3b00007820 */ /* 0x000fe40000400000 */
[----:B0-----:R-:W-:Y:S02]  /*a060*/  @!P4 FMUL R26, R26, R26 ;  /* 0x0000001a1a1ac220 */ /* 0x001fe40000400000 */
[----:B------:R-:W-:Y:S01]  /*a070*/  @!P5 FMUL R25, R25, 0.5 ;  /* 0x3f0000001919d820 */ /* 0x000fe20000400000 */
[----:B------:R-:W-:Y:S01]  /*a080*/  FSETP.GEU.AND P4, PT, R0, -126, PT ;  /* 0xc2fc00000000780b */ /* 0x000fe20003f8e000 */
[----:B------:R-:W-:Y:S02]  /*a090*/  @!P6 FMUL R24, R24, 0.5 ;  /* 0x3f0000001818e820 */ /* 0x000fe40000400000 */
[----:B------:R-:W-:-:S02]  /*a0a0*/  FADD R2, R3, R2 ;  /* 0x0000000203027221 */ /* 0x000fc40000000000 */
[----:B------:R-:W0:Y:S01]  /*a0b0*/  MUFU.EX2 R25, R25 ;  /* 0x0000001900197308 */ /* 0x000e220000000800 */
[----:B------:R-:W-:Y:S02]  /*a0c0*/  @!P3 FMUL R23, R23, 0.5 ;  /* 0x3f0000001717b820 */ /* 0x000fe40000400000 */
[----:B------:R-:W-:-:S05]  /*a0d0*/  FADD R2, R4, R2 ;  /* 0x0000000204027221 */ /* 0x000fca0000000000 */
[----:B------:R-:W1:Y:S01]  /*a0e0*/  MUFU.EX2 R24, R24 ;  /* 0x0000001800187308 */ /* 0x000e620000000800 */
[----:B------:R-:W-:Y:S02]  /*a0f0*/  @!P4 FMUL R0, R0, 0.5 ;  /* 0x3f0000000000c820 */ /* 0x000fe40000400000 */
[----:B------:R-:W-:Y:S02]  /*a100*/  FADD R2, R5, R2 ;  /* 0x0000000205027221 */ /* 0x000fe40000000000 */
[----:B------:R-:W-:-:S03]  /*a110*/  FADD R37, R37, -UR12 ;  /* 0x8000000c25257e21 */ /* 0x000fc60008000000 */
[----:B------:R-:W2:Y:S01]  /*a120*/  MUFU.EX2 R23, R23 ;  /* 0x0000001700177308 */ /* 0x000ea20000000800 */
[----:B------:R-:W-:Y:S02]  /*a130*/  FADD R13, R13, R2 ;  /* 0x000000020d0d7221 */ /* 0x000fe40000000000 */
[----:B------:R-:W-:Y:S02]  /*a140*/  FMUL R2, R37, 1.4426950216293334961 ;  /* 0x3fb8aa3b25027820 */ /* 0x000fe40000400000 */
[----:B------:R-:W-:-:S03]  /*a150*/  FADD R3, R36, -UR12 ;  /* 0x8000000c24037e21 */ /* 0x000fc60008000000 */
        /* <DEDUP_REMOVED lines=12> */
[----:B------:R-:W-:Y:S02]  /*a220*/  FADD R12, R12, R13 ;  /* 0x0000000d0c0c7221 */ /* 0x000fe40000000000 */
[----:B---3--:R-:W-:Y:S01]  /*a230*/  @!P4 FMUL R0, R0, R0 ;  /* 0x000000000000c220 */ /* 0x008fe20000400000 */
[----:B------:R-:W-:Y:S01]  /*a240*/  FSETP.GEU.AND P4, PT, R5, -126, PT ;  /* 0xc2fc00000500780b */ /* 0x000fe20003f8e000 */
[----:B------:R-:W-:Y:S02]  /*a250*/  @!P5 FMUL R2, R2, 0.5 ;  /* 0x3f0000000202d820 */ /* 0x000fe40000400000 */
[----:B------:R-:W-:-:S02]  /*a260*/  FADD R11, R11, R12 ;  /* 0x0000000c0b0b7221 */ /* 0x000fc40000000000 */
[----:B------:R-:W-:Y:S02]  /*a270*/  @!P6 FMUL R3, R3, 0.5 ;  /* 0x3f0000000303e820 */ /* 0x000fe40000400000 */
[----:B------:R-:W-:Y:S01]  /*a280*/  FADD R10, R10, R11 ;  /* 0x0000000b0a0a7221 */ /* 0x000fe20000000000 */
[----:B------:R-:W0:Y:S01]  /*a290*/  MUFU.EX2 R2, R2 ;  /* 0x0000000200027308 */ /* 0x000e220000000800 */
[----:B------:R-:W-:Y:S02]  /*a2a0*/  @!P3 FMUL R4, R4, 0.5 ;  /* 0x3f0000000404b820 */ /* 0x000fe40000400000 */
[----:B------:R-:W-:Y:S02]  /*a2b0*/  FADD R9, R9, R10 ;  /* 0x0000000a09097221 */ /* 0x000fe40000000000 */
[----:B------:R-:W-:-:S03]  /*a2c0*/  @!P4 FMUL R5, R5, 0.5 ;  /* 0x3f0000000505c820 */ /* 0x000fc60000400000 */
[----:B------:R-:W1:Y:S01]  /*a2d0*/  MUFU.EX2 R3, R3 ;  /* 0x0000000300037308 */ /* 0x000e620000000800 */
[----:B------:R-:W-:Y:S02]  /*a2e0*/  FADD R10, R8, R9 ;  /* 0x00000009080a7221 */ /* 0x000fe40000000000 */
[----:B------:R-:W-:Y:S02]  /*a2f0*/  FADD R8, R33, -UR12 ;  /* 0x8000000c21087e21 */ /* 0x000fe40008000000 */
[----:B------:R-:W-:-:S03]  /*a300*/  FADD R9, R7, R10 ;  /* 0x0000000a07097221 */ /* 0x000fc60000000000 */
        /* <DEDUP_REMOVED lines=8> */
[----:B------:R-:W-:Y:S02]  /*a390*/  FADD R6, R6, R9 ;  /* 0x0000000906067221 */ /* 0x000fe40000000000 */
[----:B-1----:R-:W-:Y:S01]  /*a3a0*/  @!P6 FMUL R3, R3, R3 ;  /* 0x000000030303e220 */ /* 0x002fe20000400000 */
[----:B------:R-:W-:Y:S01]  /*a3b0*/  FSETP.GEU.AND P6, PT, R7, -126, PT ;  /* 0xc2fc00000700780b */ /* 0x000fe20003fce000 */
[----:B------:R-:W-:-:S02]  /*a3c0*/  FMUL R10, R10, 1.4426950216293334961 ;  /* 0x3fb8aa3b0a0a7820 */ /* 0x000fc40000400000 */
[----:B------:R-:W-:Y:S02]  /*a3d0*/  FADD R9, R30, -UR12 ;  /* 0x8000000c1e097e21 */ /* 0x000fe40008000000 */
[----:B--2---:R-:W-:Y:S01]  /*a3e0*/  @!P3 FMUL R4, R4, R4 ;  /* 0x000000040404b220 */ /* 0x004fe20000400000 */
[----:B------:R-:W-:Y:S01]  /*a3f0*/  FSETP.GEU.AND P3, PT, R10, -126, PT ;  /* 0xc2fc00000a00780b */ /* 0x000fe20003f6e000 */
[----:B------:R-:W-:Y:S02]  /*a400*/  FMUL R9, R9, 1.4426950216293334961 ;  /* 0x3fb8aa3b09097820 */ /* 0x000fe40000400000 */
[----:B---3--:R-:W-:Y:S02]  /*a410*/  @!P4 FMUL R5, R5, R5 ;  /* 0x000000050505c220 */ /* 0x008fe40000400000 */
[----:B------:R-:W-:Y:S01]  /*a420*/  @!P5 FMUL R8, R8, 0.5 ;  /* 0x3f0000000808d820 */ /* 0x000fe20000400000 */
[----:B------:R-:W-:Y:S01]  /*a430*/  FSETP.GEU.AND P4, PT, R9, -126, PT ;  /* 0xc2fc00000900780b */ /* 0x000fe20003f8e000 */
[----:B------:R-:W-:-:S02]  /*a440*/  @!P6 FMUL R7, R7, 0.5 ;  /* 0x3f0000000707e820 */ /* 0x000fc40000400000 */
[----:B------:R-:W-:Y:S02]  /*a450*/  FADD R21, R21, R6 ;  /* 0x0000000615157221 */ /* 0x000fe40000000000 */
        /* <DEDUP_REMOVED lines=18> */
[----:B------:R-:W-:Y:S02]  /*a580*/  FADD R19, R19, R20 ;  /* 0x0000001413137221 */ /* 0x000fe40000000000 */
[----:B--2---:R-:W-:Y:S01]  /*a590*/  @!P3 FMUL R8, R8, R8 ;  /* 0x000000080808b220 */ /* 0x004fe20000400000 */
[----:B------:R-:W-:Y:S01]  /*a5a0*/  FSETP.GEU.AND P3, PT, R12, -126, PT ;  /* 0xc2fc00000c00780b */ /* 0x000fe20003f6e000 */
[----:B------:R-:W-:Y:S02]  /*a5b0*/  FMUL R13, R42, 1.4426950216293334961 ;  /* 0x3fb8aa3b2a0d7820 */ /* 0x000fe40000400000 */
[----:B------:R-:W-:Y:S02]  /*a5c0*/  FADD R18, R18, R19 ;  /* 0x0000001312127221 */ /* 0x000fe40000000000 */
[----:B0-----:R-:W-:Y:S01]  /*a5d0*/  @!P4 FMUL R9, R9, R9 ;  /* 0x000000090909c220 */ /* 0x001fe20000400000 */
[----:B------:R-:W-:Y:S01]  /*a5e0*/  FSETP.GEU.AND P4, PT, R13, -126, PT ;  /* 0xc2fc00000d00780b */ /* 0x000fe20003f8e000 */
[----:B------:R-:W-:-:S02]  /*a5f0*/  FADD R17, R17, R18 ;  /* 0x0000001211117221 */ /* 0x000fc40000000000 */
[----:B------:R-:W-:Y:S02]  /*a600*/  @!P5 FMUL R45, R45, 0.5 ;  /* 0x3f0000002d2dd820 */ /* 0x000fe40000400000 */
[----:B------:R-:W-:Y:S02]  /*a610*/  FADD R16, R16, R17 ;  /* 0x0000001110107221 */ /* 0x000fe40000000000 */
[----:B------:R-:W-:Y:S02]  /*a620*/  @!P6 FMUL R11, R11, 0.5 ;  /* 0x3f0000000b0be820 */ /* 0x000fe40000400000 */
[----:B------:R-:W0:Y:S01]  /*a630*/  MUFU.EX2 R10, R45 ;  /* 0x0000002d000a7308 */ /* 0x000e220000000800 */
[----:B------:R-:W-:Y:S02]  /*a640*/  FADD R15, R15, R16 ;  /* 0x000000100f0f7221 */ /* 0x000fe40000000000 */
[----:B------:R-:W-:Y:S02]  /*a650*/  @!P3 FMUL R12, R12, 0.5 ;  /* 0x3f0000000c0cb820 */ /* 0x000fe40000400000 */
[----:B------:R-:W-:-:S03]  /*a660*/  FADD R14, R14, R15 ;  /* 0x0000000f0e0e7221 */ /* 0x000fc60000000000 */
[----:B------:R-:W1:Y:S01]  /*a670*/  MUFU.EX2 R11, R11 ;  /* 0x0000000b000b7308 */ /* 0x000e620000000800 */
[----:B------:R-:W-:Y:S02]  /*a680*/  @!P4 FMUL R13, R13, 0.5 ;  /* 0x3f0000000d0dc820 */ /* 0x000fe40000400000 */
[----:B------:R-:W-:Y:S02]  /*a690*/  FADD R41, R41, -UR12 ;  /* 0x8000000c29297e21 */ /* 0x000fe40008000000 */
[----:B------:R-:W-:-:S03]  /*a6a0*/  FADD R29, R29, R14 ;  /* 0x0000000e1d1d7221 */ /* 0x000fc60000000000 */
[----:B------:R-:W2:Y:S01]  /*a6b0*/  MUFU.EX2 R12, R12 ;  /* 0x0000000c000c7308 */ /* 0x000ea20000000800 */
[----:B------:R-:W-:Y:S02]  /*a6c0*/  FMUL R14, R41, 1.4426950216293334961 ;  /* 0x3fb8aa3b290e7820 */ /* 0x000fe40000400000 */
[----:B------:R-:W-:Y:S02]  /*a6d0*/  FADD R40, R40, -UR12 ;  /* 0x8000000c28287e21 */ /* 0x000fe40008000000 */
[----:B------:R-:W-:-:S03]  /*a6e0*/  FADD R28, R28, R29 ;  /* 0x0000001d1c1c7221 */ /* 0x000fc60000000000 */
        /* <DEDUP_REMOVED lines=10> */
[----:B------:R-:W-:Y:S02]  /*a790*/  FADD R26, R26, R27 ;  /* 0x0000001b1a1a7221 */ /* 0x000fe40000000000 */
[----:B--2---:R-:W-:Y:S01]  /*a7a0*/  @!P3 FMUL R12, R12, R12 ;  /* 0x0000000c0c0cb220 */ /* 0x004fe20000400000 */
[----:B------:R-:W-:Y:S01]  /*a7b0*/  FSETP.GEU.AND P3, PT, R39, -126, PT ;  /* 0xc2fc00002700780b */ /* 0x000fe20003f6e000 */
[----:B------:R-:W-:Y:S02]  /*a7c0*/  FMUL R38, R38, 1.4426950216293334961 ;  /* 0x3fb8aa3b26267820 */ /* 0x000fe40000400000 */
[----:B------:R-:W-:Y:S02]  /*a7d0*/  FADD R25, R25, R26 ;  /* 0x0000001a19197221 */ /* 0x000fe40000000000 */
[----:B---3--:R-:W-:Y:S01]  /*a7e0*/  @!P4 FMUL R13, R13, R13 ;  /* 0x0000000d0d0dc220 */ /* 0x008fe20000400000 */
[----:B------:R-:W-:Y:S01]  /*a7f0*/  FSETP.GEU.AND P4, PT, R38, -126, PT ;  /* 0xc2fc00002600780b */ /* 0x000fe20003f8e000 */
[----:B------:R-:W-:-:S02]  /*a800*/  @!P5 FMUL R14, R14, 0.5 ;  /* 0x3f0000000e0ed820 */ /* 0x000fc40000400000 */
[----:B------:R-:W-:Y:S02]  /*a810*/  FADD R24, R24, R25 ;  /* 0x0000001918187221 */ /* 0x000fe40000000000 */
        /* <DEDUP_REMOVED lines=26> */
[----:B------:R-:W-:Y:S01]  /*a9c0*/  FADD R4, R4, R15 ;  /* 0x0000000f04047221 */ /* 0x000fe20000000000 */
[----:B------:R-:W-:Y:S01]  /*a9d0*/  FSETP.GEU.AND P4, PT, R50, -126, PT ;  /* 0xc2fc00003200780b */ /* 0x000fe20003f8e000 */
[----:B------:R-:W-:Y:S02]  /*a9e0*/  @!P5 FMUL R53, R53, 0.5 ;  /* 0x3f0000003535d820 */ /* 0x000fe40000400000 */
[----:B------:R-:W-:-:S02]  /*a9f0*/  FADD R5, R5, R4 ;  /* 0x0000000405057221 */ /* 0x000fc40000000000 */
[----:B------:R-:W-:Y:S02]  /*aa00*/  @!P6 FMUL R52, R52, 0.5 ;  /* 0x3f0000003434e820 */ /* 0x000fe40000400000 */
[----:B------:R-:W0:Y:S01]  /*aa10*/  MUFU.EX2 R4, R53 ;  /* 0x0000003500047308 */ /* 0x000e220000000800 */
[----:B------:R-:W-:Y:S02]  /*aa20*/  @!P3 FMUL R51, R51, 0.5 ;  /* 0x3f0000003333b820 */ /* 0x000fe40000400000 */
[----:B------:R-:W-:Y:S02]  /*aa30*/  FADD R6, R6, R5 ;  /* 0x0000000506067221 */ /* 0x000fe40000000000 */
[----:B------:R-:W-:-:S03]  /*aa40*/  @!P4 FMUL R50, R50, 0.5 ;  /* 0x3f0000003232c820 */ /* 0x000fc60000400000 */
[----:B------:R-:W1:Y:S01]  /*aa50*/  MUFU.EX2 R5, R52 ;  /* 0x0000003400057308 */ /* 0x000e620000000800 */
[----:B------:R-:W-:Y:S02]  /*aa60*/  FADD R49, R49, -UR12 ;  /* 0x8000000c31317e21 */ /* 0x000fe40008000000 */
[----:B------:R-:W-:-:S05]  /*aa70*/  FADD R48, R48, -UR12 ;  /* 0x8000000c30307e21 */ /* 0x000fca0008000000 */
[----:B------:R-:W2:Y:S01]  /*aa80*/  MUFU.EX2 R51, R51 ;  /* 0x0000003300337308 */ /* 0x000ea20000000800 */
[----:B------:R-:W-:Y:S02]  /*aa90*/  FMUL R49, R49, 1.4426950216293334961 ;  /* 0x3fb8aa3b31317820 */ /* 0x000fe40000400000 */
        /* <DEDUP_REMOVED lines=15> */
[----:B------:R-:W-:Y:S02]  /*ab90*/  FADD R7, R7, R6 ;  /* 0x0000000607077221 */ /* 0x000fe40000000000 */
[----:B------:R-:W-:Y:S01]  /*aba0*/  @!P6 FMUL R48, R48, 0.5 ;  /* 0x3f0000003030e820 */ /* 0x000fe20000400000 */
[----:B------:R-:W0:Y:S01]  /*abb0*/  MUFU.EX2 R49, R49 ;  /* 0x0000003100317308 */ /* 0x000e220000000800 */
[----:B------:R-:W-:Y:S02]  /*abc0*/  FADD R8, R8, R7 ;  /* 0x0000000708087221 */ /* 0x000fe40000000000 */
[----:B------:R-:W-:-:S02]  /*abd0*/  @!P3 FMUL R47, R47, 0.5 ;  /* 0x3f0000002f2fb820 */ /* 0x000fc40000400000 */
        /* <DEDUP_REMOVED lines=54> */
[----:B------:R-:W-:Y:S05]  /*af40*/  BAR.SYNC 0x0 ;  /* 0x0000000000007b1d */ /* 0x000fea0000000000 */
[----:B------:R-:W-:Y:S01]  /*af50*/  FMUL R54, R54, 1.4426950216293334961 ;  /* 0x3fb8aa3b36367820 */ /* 0x000fe20000400000 */
[----:B------:R-:W-:Y:S01]  /*af60*/  FSETP.GEU.AND P3, PT, R55, -126, PT ;  /* 0xc2fc00003700780b */ /* 0x000fe20003f6e000 */
[----:B------:R-:W-:-:S02]  /*af70*/  FADD R48, R48, R49 ;  /* 0x0000003130307221 */ /* 0x000fc40000000000 */
[----:B---3--:R-:W-:Y:S01]  /*af80*/  @!P4 FMUL R58, R58, R58 ;  /* 0x0000003a3a3ac220 */ /* 0x008fe20000400000 */
[----:B------:R-:W-:Y:S01]  /*af90*/  FSETP.GEU.AND P4, PT, R54, -126, PT ;  /* 0xc2fc00003600780b */ /* 0x000fe20003f8e000 */
[----:B------:R-:W-:Y:S02]  /*afa0*/  @!P5 FMUL R57, R57, 0.5 ;  /* 0x3f0000003939d820 */ /* 0x000fe40000400000 */
[----:B------:R-:W-:Y:S02]  /*afb0*/  FADD R47, R47, R48 ;  /* 0x000000302f2f7221 */ /* 0x000fe40000000000 */
[----:B------:R-:W-:Y:S02]  /*afc0*/  @!P6 FMUL R56, R56, 0.5 ;  /* 0x3f0000003838e820 */ /* 0x000fe40000400000 */
[----:B------:R-:W0:Y:S01]  /*afd0*/  MUFU.EX2 R57, R57 ;  /* 0x0000003900397308 */ /* 0x000e220000000800 */
[----:B------:R-:W-:Y:S02]  /*afe0*/  FADD R46, R46, R47 ;  /* 0x0000002f2e2e7221 */ /* 0x000fe40000000000 */
[----:B------:R-:W-:-:S02]  /*aff0*/  @!P3 FMUL R55, R55, 0.5 ;  /* 0x3f0000003737b820 */ /* 0x000fc40000400000 */
[----:B------:R-:W-:-:S03]  /*b000*/  FADD R61, R61, R46 ;  /* 0x0000002e3d3d7221 */ /* 0x000fc60000000000 */
[----:B------:R-:W1:Y:S01]  /*b010*/  MUFU.EX2 R56, R56 ;  /* 0x0000003800387308 */ /* 0x000e620000000800 */
[----:B------:R-:W-:Y:S02]  /*b020*/  @!P4 FMUL R54, R54, 0.5 ;  /* 0x3f0000003636c820 */ /* 0x000fe40000400000 */
[----:B------:R-:W-:-:S05]  /*b030*/  FADD R60, R60, R61 ;  /* 0x0000003d3c3c7221 */ /* 0x000fca0000000000 */
[----:B------:R-:W2:Y:S01]  /*b040*/  MUFU.EX2 R0, R55 ;  /* 0x0000003700007308 */ /* 0x000ea20000000800 */
[----:B------:R-:W-:Y:S02]  /*b050*/  FADD R59, R59, R60 ;  /* 0x0000003c3b3b7221 */ /* 0x000fe40000000000 */
[----:B0-----:R-:W-:-:S05]  /*b060*/  @!P5 FMUL R57, R57, R57 ;  /* 0x000000393939d220 */ /* 0x001fca0000400000 */
[----:B------:R-:W0:Y:S01]  /*b070*/  MUFU.EX2 R2, R54 ;  /* 0x0000003600027308 */ /* 0x000e220000000800 */
[----:B------:R-:W-:Y:S02]  /*b080*/  FADD R58, R58, R59 ;  /* 0x0000003b3a3a7221 */ /* 0x000fe40000000000 */
[----:B-1----:R-:W-:Y:S02]  /*b090*/  @!P6 FMUL R56, R56, R56 ;  /* 0x000000383838e220 */ /* 0x002fe40000400000 */
[----:B------:R-:W-:Y:S02]  /*b0a0*/  FADD R57, R57, R58 ;  /* 0x0000003a39397221 */ /* 0x000fe40000000000 */
[----:B--2---:R-:W-:Y:S02]  /*b0b0*/  @!P3 FMUL R0, R0, R0 ;  /* 0x000000000000b220 */ /* 0x004fe40000400000 */
[----:B------:R-:W-:-:S04]  /*b0c0*/  FADD R57, R56, R57 ;  /* 0x0000003938397221 */ /* 0x000fc80000000000 */
[----:B------:R-:W-:Y:S02]  /*b0d0*/  FADD R57, R0, R57 ;  /* 0x0000003900397221 */ /* 0x000fe40000000000 */
[----:B0-----:R-:W-:-:S04]  /*b0e0*/  @!P4 FMUL R2, R2, R2 ;  /* 0x000000020202c220 */ /* 0x001fc80000400000 */
[----:B------:R-:W-:-:S08]  /*b0f0*/  FADD R57, R2, R57 ;  /* 0x0000003902397221 */ /* 0x000fd00000000000 */
[----:B------:R-:W0:Y:S02]  /*b100*/  SHFL.BFLY PT, R0, R57, 0x10, 0x1f ;  /* 0x0e001f0039007f89 */ /* 0x000e2400000e0000 */
[----:B0-----:R-:W-:-:S08]  /*b110*/  FADD R0, R57, R0 ;  /* 0x0000000039007221 */ /* 0x001fd00000000000 */
[----:B------:R-:W0:Y:S02]  /*b120*/  SHFL.BFLY PT, R3, R0, 0x8, 0x1f ;  /* 0x0d001f0000037f89 */ /* 0x000e2400000e0000 */
[----:B0-----:R-:W-:-:S08]  /*b130*/  FADD R3, R0, R3 ;  /* 0x0000000300037221 */ /* 0x001fd00000000000 */
[----:B------:R-:W0:Y:S04]  /*b140*/  SHFL.BFLY PT, R2, R3, 0x4, 0x1f ;  /* 0x0c801f0003027f89 */ /* 0x000e2800000e0000 */
[----:B------:R-:W1:Y:S01]  /*b150*/  S2R R37, SR_TID.X ;  /* 0x0000000000257919 */ /* 0x000e620000002100 */
[----:B0-----:R-:W-:-:S08]  /*b160*/  FADD R2, R3, R2 ;  /* 0x0000000203027221 */ /* 0x001fd00000000000 */
[----:B------:R-:W0:Y:S01]  /*b170*/  SHFL.BFLY PT, R5, R2, 0x2, 0x1f ;  /* 0x0c401f0002057f89 */ /* 0x000e2200000e0000 */
[----:B-1----:R-:W-:-:S04]  /*b180*/  SHF.R.U32.HI R37, RZ, 0x5, R37 ;  /* 0x00000005ff257819 */ /* 0x002fc80000011625 */
[----:B------:R-:W-:Y:S01]  /*b190*/  SHF.L.U32 R37, R37, 0x2, RZ ;  /* 0x0000000225257819 */ /* 0x000fe200000006ff */
[----:B0-----:R-:W-:-:S08]  /*b1a0*/  FADD R5, R2, R5 ;  /* 0x0000000502057221 */ /* 0x001fd00000000000 */
[----:B------:R-:W0:Y:S01]  /*b1b0*/  SHFL.BFLY PT, R4, R5, 0x1, 0x1f ;  /* 0x0c201f0005047f89 */ /* 0x000e2200000e0000 */
[----:B------:R-:W-:-:S03]  /*b1c0*/  LOP3.LUT R36, R37, 0x7c, RZ, 0xe2, !PT ;  /* 0x0000007c25247812 */ /* 0x000fc600078ee2ff */
[----:B------:R-:W1:Y:S01]  /*b1d0*/  S2R R37, SR_TID.X ;  /* 0x0000000000257919 */ /* 0x000e620000002100 */
[----:B0-----:R-:W-:-:S08]  /*b1e0*/  FADD R4, R5, R4 ;  /* 0x0000000405047221 */ /* 0x001fd00000000000 */
[----:B------:R-:W-:Y:S04]  /*b1f0*/  @!P2 STS [R36], R4 ;  /* 0x000000042400a388 */ /* 0x000fe80000000800 */
[----:B------:R-:W-:Y:S05]  /*b200*/  BAR.SYNC 0x0 ;  /* 0x0000000000007b1d */ /* 0x000fea0000000000 */
[----:B-1----:R-:W0:Y:S04]  /*b210*/  @!P1 LDS.U R22, [R37.X4] ;  /* 0x0000000025169984 */ /* 0x002e280000005800 */
[----:B0-----:R-:W0:Y:S02]  /*b220*/  SHFL.BFLY PT, R7, R22, 0x10, 0x1f ;  /* 0x0e001f0016077f89 */ /* 0x001e2400000e0000 */
[----:B0-----:R-:W-:-:S08]  /*b230*/  FADD R7, R22, R7 ;  /* 0x0000000716077221 */ /* 0x001fd00000000000 */
[----:B------:R-:W0:Y:S02]  /*b240*/  SHFL.BFLY PT, R0, R7, 0x8, 0x1f ;  /* 0x0d001f0007007f89 */ /* 0x000e2400000e0000 */
[----:B0-----:R-:W-:-:S08]  /*b250*/  FADD R0, R7, R0 ;  /* 0x0000000007007221 */ /* 0x001fd00000000000 */
[----:B------:R-:W0:Y:S02]  /*b260*/  SHFL.BFLY PT, R3, R0, 0x4, 0x1f ;  /* 0x0c801f0000037f89 */ /* 0x000e2400000e0000 */
[----:B0-----:R-:W-:-:S08]  /*b270*/  FADD R3, R0, R3 ;  /* 0x0000000300037221 */ /* 0x001fd00000000000 */
[----:B------:R-:W0:Y:S02]  /*b280*/  SHFL.BFLY PT, R2, R3, 0x2, 0x1f ;  /* 0x0c401f0003027f89 */ /* 0x000e2400000e0000 */
[----:B0-----:R-:W-:-:S08]  /*b290*/  FADD R2, R3, R2 ;  /* 0x0000000203027221 */ /* 0x001fd00000000000 */
[----:B------:R-:W0:Y:S02]  /*b2a0*/  SHFL.BFLY PT, R5, R2, 0x1, 0x1f ;  /* 0x0c201f0002057f89 */ /* 0x000e2400000e0000 */
[----:B0-----:R-:W-:-:S08]  /*b2b0*/  FADD R5, R2, R5 ;  /* 0x0000000502057221 */ /* 0x001fd00000000000 */
[----:B------:R-:W-:Y:S04]  /*b2c0*/  @P0 STS [R37.X4], R5 ;  /* 0x0000000525000388 */ /* 0x000fe80000004800 */
[----:B------:R-:W-:Y:S05]  /*b2d0*/  BAR.SYNC 0x0 ;  /* 0x0000000000007b1d */ /* 0x000fea0000000000 */
[----:B------:R-:W0:Y:S01]  /*b2e0*/  LDS.U R4, [RZ] ;  /* 0x00000000ff047984 */ /* 0x000e220000001800 */
[----:B------:R-:W-:-:S02]  /*b2f0*/  MOV R3, 0x3e055027 ;  /* 0x3e05502700037802 */ /* 0x000fc40000000f00 */
[----:B0-----:R-:W-:-:S12]  /*b300*/  FSETP.GEU.AND P0, PT, R4, 1.175494350822287508e-38, PT ;  /* 0x008000000400780b */ /* 0x001fd80003f0e000 */
[----:B------:R-:W-:-:S05]  /*b310*/  @!P0 FMUL R4, R4, 8388608 ;  /* 0x4b00000004048820 */ /* 0x000fca0000400000 */
[----:B------:R-:W-:-:S04]  /*b320*/  IADD3 R0, R4, -0x3f2aaaab, RZ ;  /* 0xc0d5555504007810 */ /* 0x000fc80007ffe0ff */
[----:B------:R-:W-:-:S04]  /*b330*/  LOP3.LUT R7, R0, 0xff800000, RZ, 0xc0, !PT ;  /* 0xff80000000077812 */ /* 0x000fc800078ec0ff */
[----:B------:R-:W-:-:S05]  /*b340*/  IADD3 R0, R4, -R7, RZ ;  /* 0x8000000704007210 */ /* 0x000fca0007ffe0ff */
[----:B------:R-:W-:-:S04]  /*b350*/  FADD R2, R0, -1 ;  /* 0xbf80000000027421 */ /* 0x000fc80000000000 */
[----:B------:R-:W-:-:S04]  /*b360*/  FFMA.FTZ R3, R2, -R3, 0.14084610342979431152 ;  /* 0x3e1039f602037423 */ /* 0x000fc80000010803 */
[----:B------:R-:W-:-:S04]  /*b370*/  FFMA.FTZ R3, R2, R3, -0.12148627638816833496 ;  /* 0xbdf8cdcc02037423 */ /* 0x000fc80000010003 */
[----:B------:R-:W-:-:S04]  /*b380*/  FFMA.FTZ R3, R2, R3, 0.13980610668659210205 ;  /* 0x3e0f295502037423 */ /* 0x000fc80000010003 */
[----:B------:R-:W-:-:S04]  /*b390*/  FFMA.FTZ R3, R2, R3, -0.16684235632419586182 ;  /* 0xbe2ad8b902037423 */ /* 0x000fc80000010003 */
[C---:B------:R-:W-:Y:S01]  /*b3a0*/  FFMA.FTZ R3, R2.reuse, R3, 0.20012299716472625732 ;  /* 0x3e4ced0b02037423 */ /* 0x040fe20000010003 */
[----:B------:R-:W0:Y:S03]  /*b3b0*/  I2F R7, R7 ;  /* 0x0000000700077306 */ /* 0x000e260000201400 */
[----:B------:R-:W-:Y:S01]  /*b3c0*/  FFMA.FTZ R3, R2, R3, -0.24999669194221496582 ;  /* 0xbe7fff2202037423 */ /* 0x000fe20000010003 */
[----:B------:R-:W-:-:S03]  /*b3d0*/  ISETP.GE.U32.AND P1, PT, R4, 0x7f800000, PT ;  /* 0x7f8000000400780c */ /* 0x000fc60003f26070 */
[----:B------:R-:W-:Y:S01]  /*b3e0*/  FFMA.FTZ R3, R2, R3, 0.33333182334899902344 ;  /* 0x3eaaaa7802037423 */ /* 0x000fe20000010003 */
[----:B------:R-:W-:-:S03]  /*b3f0*/  ISETP.NE.AND P2, PT, RZ, UR14, PT ;  /* 0x0000000eff007c0c */ /* 0x000fc6000bf45270 */
[----:B------:R-:W-:Y:S01]  /*b400*/  FFMA.FTZ R3, R2, R3, -0.5 ;  /* 0xbf00000002037423 */ /* 0x000fe20000010003 */
[----:B------:R-:W-:-:S03]  /*b410*/  FSEL R0, RZ, -23, P0 ;  /* 0xc1b80000ff007808 */ /* 0x000fc60000000000 */
[C---:B------:R-:W-:Y:S02]  /*b420*/  FMUL R3, R2.reuse, R3 ;  /* 0x0000000302037220 */ /* 0x040fe40000400000 */
[----:B0-----:R-:W-:Y:S02]  /*b430*/  FFMA.FTZ R0, R7, 1.1920928955078125e-07, R0 ;  /* 0x3400000007007823 */ /* 0x001fe40000010000 */
[----:B------:R-:W-:Y:S01]  /*b440*/  FFMA.FTZ R3, R2, R3, R2 ;  /* 0x0000000302037223 */ /* 0x000fe20000010002 */
[----:B------:R-:W-:-:S03]  /*b450*/  @P1 MOV R5, 0x7f800000 ;  /* 0x7f80000000051802 */ /* 0x000fc60000000f00 */
[----:B------:R-:W-:Y:S01]  /*b460*/  FFMA.FTZ R0, R0, 0.69314718246459960938, R3 ;  /* 0x3f31721800007823 */ /* 0x000fe20000010003 */
[----:B------:R-:W-:-:S03]  /*b470*/  ISETP.NE.AND P0, PT, R37, RZ, PT ;  /* 0x000000ff2500720c */ /* 0x000fc60003f05270 */
[----:B------:R-:W-:Y:S01]  /*b480*/  @P1 FFMA.FTZ R0, R4, R5, +INF ;  /* 0x7f80000004001423 */ /* 0x000fe20000010005 */
[----:B------:R-:W-:Y:S05]  /*b490*/  @P2 BRA `(.L_x_193) ;  /* 0x0000030000002947 */ /* 0x000fea0003800000 */
[----:B------:R-:W-:Y:S01]  /*b4a0*/  UISETP.NE.AND UP1, UPT, UR10, -0x64, UPT ;  /* 0xffffff9c0a00788c */ /* 0x000fe2000bf25270 */
[----:B------:R-:W-:Y:S01]  /*b4b0*/  MOV R2, RZ ;  /* 0x000000ff00027202 */ /* 0x000fe20000000f00 */
[----:B------:R-:W-:Y:S02]  /*b4c0*/  UMOV UR8, 0x4 ;  /* 0x0000000400087882 */ /* 0x000fe40000000000 */
[----:B------:R-:W-:Y:S02]  /*b4d0*/  ULDC.64 UR4, c[0x0][0x170] ;  /* 0x00005c0000047ab9 */ /* 0x000fe40000000a00 */
[----:B------:R-:W-:Y:S01]  /*b4e0*/  PLOP3.LUT P1, PT, PT, PT, UP1, 0x80, 0x0 ;  /* 0x000000000000781c */ /* 0x000fe20003f2f018 */
[----:B------:R-:W-:-:S11]  /*b4f0*/  UIMAD.WIDE UR4, UR13, UR8, UR4 ;  /* 0x000000080d0472a5 */ /* 0x000fd6000f8e0204 */
[----:B------:R-:W-:Y:S05]  /*b500*/  @!P1 BRA `(.L_x_194) ;  /* 0x0000028000009947 */ /* 0x000fea0003800000 */
[----:B------:R-:W-:-:S09]  /*b510*/  UIMAD.WIDE UR8, UR10, 0x2, UR6 ;  /* 0x000000020a0878a5 */ /* 0x000fd2000f8e0206 */
[----:B------:R-:W2:Y:S01]  /*b520*/  LDG.E.U16.SYS R2, [UR8] ;  /* 0x00000008ff027981 */ /* 0x000ea2000c1ee500 */
[----:B------:R-:W-:Y:S02]  /*b530*/  PLOP3.LUT P2, PT, PT, PT, UP2, 0x80, 0x0 ;  /* 0x000000000000781c */ /* 0x000fe40003f4f028 */
[----:B------:R-:W-:Y:S01]  /*b540*/  PLOP3.LUT P1, PT, PT, PT, UP0, 0x80, 0x0 ;  /* 0x000000000000781c */ /* 0x000fe20003f2f008 */
[----:B--2---:R-:W-:-:S11]  /*b550*/  HADD2.F32 R2, R2.H0_H0, -RZ.H0_H0 ;  /* 0xa00000ff02027230 */ /* 0x004fd60000004800 */
[----:B------:R-:W-:Y:S01]  /*b560*/  @!P1 FMUL R2, R2, UR11 ;  /* 0x0000000b02029c20 */ /* 0x000fe20008400000 */
[----:B------:R-:W-:Y:S05]  /*b570*/  @P2 BRA `(.L_x_195) ;  /* 0x0000020000002947 */ /* 0x000fea0003800000 */
[----:B------:R-:W0:Y:S01]  /*b580*/  I2F R9, c[0x0][0x194] ;  /* 0x0000650000097b06 */ /* 0x000e220000201400 */
[----:B------:R-:W-:Y:S01]  /*b590*/  FMUL R3, R2, 0.25 ;  /* 0x3e80000002037820 */ /* 0x000fe20000400000 */
[C---:B0-----:R-:W-:Y:S01]  /*b5a0*/  FSETP.GEU.AND P1, PT, |R9|.reuse, 1.175494350822287508e-38, PT ;  /* 0x008000000900780b */ /* 0x041fe20003f2e200 */
[C---:B------:R-:W-:Y:S01]  /*b5b0*/  FMUL R6, R9.reuse, 0.25 ;  /* 0x3e80000009067820 */ /* 0x040fe20000400000 */
[----:B------:R-:W-:-:S04]  /*b5c0*/  FSETP.GT.AND P2, PT, |R9|, 8.50705917302346158658e+37, PT ;  /* 0x7e8000000900780b */ /* 0x000fc80003f44200 */
[----:B------:R-:W-:Y:S02]  /*b5d0*/  FSEL R5, R6, R9, P2 ;  /* 0x0000000906057208 */ /* 0x000fe40001000000 */
[----:B------:R-:W-:-:S04]  /*b5e0*/  FSEL R2, R3, R2, P2 ;  /* 0x0000000203027208 */ /* 0x000fc80001000000 */
[----:B------:R-:W-:Y:S02]  /*b5f0*/  @!P1 FMUL R5, R5, 16777216 ;  /* 0x4b80000005059820 */ /* 0x000fe40000400000 */
[----:B------:R-:W-:-:S04]  /*b600*/  @!P1 FMUL R2, R2, 16777216 ;  /* 0x4b80000002029820 */ /* 0x000fc80000400000 */
[----:B------:R-:W0:Y:S02]  /*b610*/  MUFU.RCP R5, R5 ;  /* 0x0000000500057308 */ /* 0x000e240000001000 */
[----:B0-----:R-:W-:-:S04]  /*b620*/  FMUL R6, R5, R2 ;  /* 0x0000000205067220 */ /* 0x001fc80000400000 */
[----:B------:R-:W-:-:S05]  /*b630*/  FADD.FTZ R7, |R6|, -RZ ;  /* 0x800000ff06077221 */ /* 0x000fca0000010200 */
[----:B------:R-:W-:-:S12]  /*b640*/  FSETP.GE.AND P1, PT, R7, 0.60000002384185791016, PT ;  /* 0x3f19999a0700780b */ /* 0x000fd80003f26000 */
[----:B------:R-:W-:Y:S05]  /*b650*/  @!P1 BRA `(.L_x_196) ;  /* 0x000000a000009947 */ /* 0x000fea0003800000 */
[C---:B------:R-:W-:Y:S01]  /*b660*/  FMUL R3, R7.reuse, 2.8853900432586669922 ;  /* 0x4038aa3b07037820 */ /* 0x040fe20000400000 */
[----:B------:R-:W-:Y:S02]  /*b670*/  MOV R2, 0x3f800000 ;  /* 0x3f80000000027802 */ /* 0x000fe40000000f00 */
[----:B------:R-:W-:-:S03]  /*b680*/  FSETP.GE.AND P1, PT, R7, 9.010913848876953125, PT ;  /* 0x41102cb40700780b */ /* 0x000fc60003f26000 */
[----:B------:R-:W0:Y:S02]  /*b690*/  MUFU.EX2 R3, R3 ;  /* 0x0000000300037308 */ /* 0x000e240000000800 */
[----:B0-----:R-:W-:-:S06]  /*b6a0*/  FADD R5, R3, 1 ;  /* 0x3f80000003057421 */ /* 0x001fcc0000000000 */
[----:B------:R-:W0:Y:S02]  /*b6b0*/  MUFU.RCP R5, R5 ;  /* 0x0000000500057308 */ /* 0x000e240000001000 */
[----:B0-----:R-:W-:-:S05]  /*b6c0*/  FFMA.FTZ R2, R5, -2, R2 ;  /* 0xc000000005027823 */ /* 0x001fca0000010002 */
[----:B------:R-:W-:-:S04]  /*b6d0*/  FSEL R2, R2, 1, !P1 ;  /* 0x3f80000002027808 */ /* 0x000fc80004800000 */
[----:B------:R-:W-:Y:S01]  /*b6e0*/  LOP3.LUT R2, R2, 0x80000000, R6, 0xf8, !PT ;  /* 0x8000000002027812 */ /* 0x000fe200078ef806 */
[----:B------:R-:W-:Y:S05]  /*b6f0*/  BRA `(.L_x_197) ;  /* 0x0000007000007947 */ /* 0x000fea0003800000 */
.L_x_196:
[----:B------:R-:W-:Y:S01]  /*b700*/  MOV R3, 0x3c80f082 ;  /* 0x3c80f08200037802 */ /* 0x000fe20000000f00 */
[----:B------:R-:W-:-:S04]  /*b710*/  FMUL R2, R6, R6 ;  /* 0x0000000606027220 */ /* 0x000fc80000400000 */
[----:B------:R-:W-:-:S04]  /*b720*/  FFMA.FTZ R3, R2, R3, -0.052303962409496307373 ;  /* 0xbd563cae02037423 */ /* 0x000fc80000010003 */
[----:B------:R-:W-:-:S04]  /*b730*/  FFMA.FTZ R3, R2, R3, 0.1331529766321182251 ;  /* 0x3e08594102037423 */ /* 0x000fc80000010003 */
[----:B------:R-:W-:-:S04]  /*b740*/  FFMA.FTZ R3, R2, R3, -0.33332768082618713379 ;  /* 0xbeaaa9ed02037423 */ /* 0x000fc80000010003 */
[----:B------:R-:W-:-:S04]  /*b750*/  FFMA.FTZ R3, R2, R3, RZ ;  /* 0x0000000302037223 */ /* 0x000fc800000100ff */
[----:B------:R-:W-:-:S04]  /*b760*/  FFMA.FTZ R2, R6, R3, R6 ;  /* 0x0000000306027223 */ /* 0x000fc80000010006 */
.L_x_197:
[----:B------:R-:W-:-:S05]  /*b770*/  FMUL R2, R9, R2 ;  /* 0x0000000209027220 */ /* 0x000fca0000400000 */
.L_x_195:
[----:B------:R-:W-:-:S08]  /*b780*/  LOP3.LUT R2, R2, 0x80000000, RZ, 0x3c, !PT ;  /* 0x8000000002027812 */ /* 0x000fd000078e3cff */
.L_x_194:
[----:B------:R0:W-:Y:S02]  /*b790*/  @!P0 STG.E.SYS [UR4], R2 ;  /* 0x00000002ff008986 */ /* 0x0001e4000c10e904 */
.L_x_193:
[----:B------:R-:W-:Y:S01]  /*b7a0*/  FSETP.NEU.AND P1, PT, R4, RZ, PT ;  /* 0x000000ff0400720b */ /* 0x000fe20003f2d000 */
[----:B------:R-:W-:Y:S02]  /*b7b0*/  ULDC UR8, c[0x0][0x18c] ;  /* 0x0000630000087ab9 */ /* 0x000fe40000000800 */
[----:B------:R-:W-:Y:S01]  /*b7c0*/  UIMAD UR8, UR13, UR8, UR14 ;  /* 0x000000080d0872a4 */ /* 0x000fe2000f8e020e */
[----:B------:R-:W-:Y:S01]  /*b7d0*/  FSEL R0, R0, -INF , P1 ;  /* 0xff80000000007808 */ /* 0x000fe20000800000 */
[----:B------:R-:W-:Y:S02]  /*b7e0*/  UMOV UR9, 0x4 ;  /* 0x0000000400097882 */ /* 0x000fe40000000000 */
[----:B------:R-:W-:Y:S02]  /*b7f0*/  ULDC.64 UR4, c[0x0][0x178] ;  /* 0x00005e0000047ab9 */ /* 0x000fe40000000a00 */
[----:B------:R-:W-:Y:S01]  /*b800*/  FADD R0, R0, UR12 ;  /* 0x0000000c00007e21 */ /* 0x000fe20008000000 */
[----:B------:R-:W-:Y:S01]  /*b810*/  UIMAD.WIDE UR4, UR8, UR9, UR4 ;  /* 0x00000009080472a5 */ /* 0x000fe2000f8e0204 */
[----:B------:R-:W-:Y:S11]  /*b820*/  @P0 EXIT ;  /* 0x000000000000094d */ /* 0x000ff60003800000 */
[----:B------:R-:W-:Y:S01]  /*b830*/  STG.E.SYS [UR4], R0 ;  /* 0x00000000ff007986 */ /* 0x000fe2000c10e904 */
[----:B------:R-:W-:Y:S05]  /*b840*/  EXIT ;  /* 0x000000000000794d */ /* 0x000fea0003800000 */
.L_x_198:
[----:B------:R-:W-:-:S00]  /*b850*/  BRA `(.L_x_198) ;  /* 0xfffffff000007947 */ /* 0x000fc0000383ffff */
[----:B------:R-:W-:-:S00]  /*b860*/  NOP ;  /* 0x0000000000007918 */ /* 0x000fc00000000000 */
[----:B------:R-:W-:-:S00]  /*b870*/  NOP ;  /* 0x0000000000007918 */ /* 0x000fc00000000000 */
.L_x_199:


//--------------------- .nv.global.init           --------------------------
	.section	.nv.global.init,"aw",@progbits
.nv.global.init:
	.type		_$_str,@object
	.size		_$_str,(.L_0 - _$_str)
_$_str:
        /*0000*/ 	.byte	0x5f, 0x5f, 0x43, 0x55, 0x44, 0x41, 0x5f, 0x46, 0x54, 0x5a, 0x00
.L_0:


//--------------------- .nv.shared._chunked_cross_entropy_forward --------------------------
	.section	.nv.shared._chunked_cross_entropy_forward,"aw",@nobits
	.sectionflags	@""
	.align	16
